	.target	sm_100a

	.elftype	@"ET_EXEC"


//--------------------- .note.nv.tkinfo           --------------------------
	.section	.note.nv.tkinfo,"",@"SHT_NOTE"
	.sectionflags	@"SHF_NOTE_NV_TKINFO"
	.tkinfo
        /*0018*/ 	.word	0x00000002
        /*0030*/ 	.string	""
        /*0030*/ 	.string	"ptxas"
        /*0030*/ 	.string	"Cuda compilation tools, release 13.0, V13.0.88"
        /*0030*/ 	.string	"Build cuda_13.0.r13.0/compiler.36424714_0"
        /*0030*/ 	.string	"-arch sm_100a -m 64 "



//--------------------- .note.nv.cuinfo           --------------------------
	.section	.note.nv.cuinfo,"",@"SHT_NOTE"
	.sectionflags	@"SHF_NOTE_NV_CUINFO"
        /*0018*/ 	.short	0x0002
        /*001a*/ 	.short	0x0064
        /*001c*/ 	.short	0x0082
	.zero		2


//--------------------- .nv.info                  --------------------------
	.section	.nv.info,"",@"SHT_CUDA_INFO"
	.align	4


	//----- nvinfo : EIATTR_REGCOUNT
	.align		4
        /*0000*/ 	.byte	0x04, 0x2f
        /*0002*/ 	.short	(.L_19 - .L_18)
	.align		4
.L_18:
        /*0004*/ 	.word	index@(_ZN7cutlass13device_kernelINS_4gemm6kernel13GemmUniversalIN4cute5tupleIJiiiiEEENS1_10collective13CollectiveMmaINS1_35MainloopSm100TmaUmmaWarpSpecializedILi12ELi2ELi4ENS5_IJNS4_1CILi1EEESB_SB_EEEEENS5_IJNSA_ILi128EEESE_NSA_ILi32EEEEEENS_10bfloat16_tENS5_IJlSB_lEEESH_SI_NS4_8TiledMMAINS4_8MMA_AtomIJNS4_20SM100_MMA_F16BF16_SSISH_SH_fLi128ELi128ELNS4_4UMMA5MajorE0ELSN_0ELNSM_7ScaleInE0ELSO_0EEEEEENS4_6LayoutISC_NS5_IJNSA_ILi0EEESS_SS_EEEEENS5_IJNS4_10UnderscoreESV_SV_EEEEENS4_13SM90_TMA_LOADENS4_14ComposedLayoutINS4_7SwizzleILi2ELi4ELi3EEENS4_18smem_ptr_flag_bitsILi16EEENSR_INS5_IJNSA_ILi8EEESF_EEENS5_IJSF_SB_EEEEEEEvNS4_8identityESY_S18_vS19_EENS_8epilogue10collective18CollectiveEpilogueINS1B_23Sm100TmaWarpSpecializedILi4ELi2ELi32ELb1ELb0EEEJSG_NS5_IJNSR_ISE_SB_EENSR_ISF_SB_EEEEESH_SI_SH_SI_NS1B_6fusion15FusionCallbacksIS1F_NS1J_17LinearCombinationISH_fSH_fLNS_15FloatRoundStyleE2EEESG_S1I_JEEENS4_5SM1004TMEM4LOAD26SM100_TMEM_LOAD_32dp32b32xESY_S18_NS4_39AutoVectorizingCopyWithAssumedAlignmentILi128EEENS4_14SM90_TMA_STOREES18_S1U_S1U_EEEvvEEEEvNT_6ParamsE)
        /*0008*/ 	.word	0x0000006e


	//----- nvinfo : EIATTR_FRAME_SIZE
	.align		4
.L_19:
        /*000c*/ 	.byte	0x04, 0x11
        /*000e*/ 	.short	(.L_21 - .L_20)
	.align		4
.L_20:
        /*0010*/ 	.word	index@($__internal_2_$__cuda_sm10x_tcgen05_guardrail_trap_unallocated_columns_being_dealloced)
        /*0014*/ 	.word	0x00000000


	//----- nvinfo : EIATTR_FRAME_SIZE
	.align		4
.L_21:
        /*0018*/ 	.byte	0x04, 0x11
        /*001a*/ 	.short	(.L_23 - .L_22)
	.align		4
.L_22:
        /*001c*/ 	.word	index@($__internal_1_$__cuda_sm10x_tcgen05_guardrail_trap_phase_invalid_during_alloc)
        /*0020*/ 	.word	0x00000000


	//----- nvinfo : EIATTR_FRAME_SIZE
	.align		4
.L_23:
        /*0024*/ 	.byte	0x04, 0x11
        /*0026*/ 	.short	(.L_25 - .L_24)
	.align		4
.L_24:
        /*0028*/ 	.word	index@($__internal_0_$__cuda_sm10x_tcgen05_guardrail_trap_col_being_dealloced_not_returned_by_alloc)
        /*002c*/ 	.word	0x00000000


	//----- nvinfo : EIATTR_FRAME_SIZE
	.align		4
.L_25:
        /*0030*/ 	.byte	0x04, 0x11
        /*0032*/ 	.short	(.L_27 - .L_26)
	.align		4
.L_26:
        /*0034*/ 	.word	index@(_ZN7cutlass13device_kernelINS_4gemm6kernel13GemmUniversalIN4cute5tupleIJiiiiEEENS1_10collective13CollectiveMmaINS1_35MainloopSm100TmaUmmaWarpSpecializedILi12ELi2ELi4ENS5_IJNS4_1CILi1EEESB_SB_EEEEENS5_IJNSA_ILi128EEESE_NSA_ILi32EEEEEENS_10bfloat16_tENS5_IJlSB_lEEESH_SI_NS4_8TiledMMAINS4_8MMA_AtomIJNS4_20SM100_MMA_F16BF16_SSISH_SH_fLi128ELi128ELNS4_4UMMA5MajorE0ELSN_0ELNSM_7ScaleInE0ELSO_0EEEEEENS4_6LayoutISC_NS5_IJNSA_ILi0EEESS_SS_EEEEENS5_IJNS4_10UnderscoreESV_SV_EEEEENS4_13SM90_TMA_LOADENS4_14ComposedLayoutINS4_7SwizzleILi2ELi4ELi3EEENS4_18smem_ptr_flag_bitsILi16EEENSR_INS5_IJNSA_ILi8EEESF_EEENS5_IJSF_SB_EEEEEEEvNS4_8identityESY_S18_vS19_EENS_8epilogue10collective18CollectiveEpilogueINS1B_23Sm100TmaWarpSpecializedILi4ELi2ELi32ELb1ELb0EEEJSG_NS5_IJNSR_ISE_SB_EENSR_ISF_SB_EEEEESH_SI_SH_SI_NS1B_6fusion15FusionCallbacksIS1F_NS1J_17LinearCombinationISH_fSH_fLNS_15FloatRoundStyleE2EEESG_S1I_JEEENS4_5SM1004TMEM4LOAD26SM100_TMEM_LOAD_32dp32b32xESY_S18_NS4_39AutoVectorizingCopyWithAssumedAlignmentILi128EEENS4_14SM90_TMA_STOREES18_S1U_S1U_EEEvvEEEEvNT_6ParamsE)
        /*0038*/ 	.word	0x00000000


	//----- nvinfo : EIATTR_MIN_STACK_SIZE
	.align		4
.L_27:
        /*003c*/ 	.byte	0x04, 0x12
        /*003e*/ 	.short	(.L_29 - .L_28)
	.align		4
.L_28:
        /*0040*/ 	.word	index@(_ZN7cutlass13device_kernelINS_4gemm6kernel13GemmUniversalIN4cute5tupleIJiiiiEEENS1_10collective13CollectiveMmaINS1_35MainloopSm100TmaUmmaWarpSpecializedILi12ELi2ELi4ENS5_IJNS4_1CILi1EEESB_SB_EEEEENS5_IJNSA_ILi128EEESE_NSA_ILi32EEEEEENS_10bfloat16_tENS5_IJlSB_lEEESH_SI_NS4_8TiledMMAINS4_8MMA_AtomIJNS4_20SM100_MMA_F16BF16_SSISH_SH_fLi128ELi128ELNS4_4UMMA5MajorE0ELSN_0ELNSM_7ScaleInE0ELSO_0EEEEEENS4_6LayoutISC_NS5_IJNSA_ILi0EEESS_SS_EEEEENS5_IJNS4_10UnderscoreESV_SV_EEEEENS4_13SM90_TMA_LOADENS4_14ComposedLayoutINS4_7SwizzleILi2ELi4ELi3EEENS4_18smem_ptr_flag_bitsILi16EEENSR_INS5_IJNSA_ILi8EEESF_EEENS5_IJSF_SB_EEEEEEEvNS4_8identityESY_S18_vS19_EENS_8epilogue10collective18CollectiveEpilogueINS1B_23Sm100TmaWarpSpecializedILi4ELi2ELi32ELb1ELb0EEEJSG_NS5_IJNSR_ISE_SB_EENSR_ISF_SB_EEEEESH_SI_SH_SI_NS1B_6fusion15FusionCallbacksIS1F_NS1J_17LinearCombinationISH_fSH_fLNS_15FloatRoundStyleE2EEESG_S1I_JEEENS4_5SM1004TMEM4LOAD26SM100_TMEM_LOAD_32dp32b32xESY_S18_NS4_39AutoVectorizingCopyWithAssumedAlignmentILi128EEENS4_14SM90_TMA_STOREES18_S1U_S1U_EEEvvEEEEvNT_6ParamsE)
        /*0044*/ 	.word	0x00000000
.L_29:


//--------------------- .nv.compat                --------------------------
	.section	.nv.compat,"",@"SHT_CUDA_COMPAT_INFO"
	.align	4
        /*0000*/ 	.byte	0x02, 0x09, 0x01, 0x00, 0x02, 0x02, 0x02, 0x00, 0x02, 0x05, 0x05, 0x00, 0x03, 0x07, 0x01, 0x01
        /*0010*/ 	.byte	0x02, 0x03, 0x01, 0x00, 0x02, 0x06, 0x01, 0x00, 0x04, 0x0b, 0x08, 0x00, 0x09, 0x00, 0x00, 0x00
        /*0020*/ 	.byte	0x00, 0x00, 0x00, 0x00


//--------------------- .nv.info._ZN7cutlass13device_kernelINS_4gemm6kernel13GemmUniversalIN4cute5tupleIJiiiiEEENS1_10collective13CollectiveMmaINS1_35MainloopSm100TmaUmmaWarpSpecializedILi12ELi2ELi4ENS5_IJNS4_1CILi1EEESB_SB_EEEEENS5_IJNSA_ILi128EEESE_NSA_ILi32EEEEEENS_10bfloat16_tENS5_IJlSB_lEEESH_SI_NS4_8TiledMMAINS4_8MMA_AtomIJNS4_20SM100_MMA_F16BF16_SSISH_SH_fLi128ELi128ELNS4_4UMMA5MajorE0ELSN_0ELNSM_7ScaleInE0ELSO_0EEEEEENS4_6LayoutISC_NS5_IJNSA_ILi0EEESS_SS_EEEEENS5_IJNS4_10UnderscoreESV_SV_EEEEENS4_13SM90_TMA_LOADENS4_14ComposedLayoutINS4_7SwizzleILi2ELi4ELi3EEENS4_18smem_ptr_flag_bitsILi16EEENSR_INS5_IJNSA_ILi8EEESF_EEENS5_IJSF_SB_EEEEEEEvNS4_8identityESY_S18_vS19_EENS_8epilogue10collective18CollectiveEpilogueINS1B_23Sm100TmaWarpSpecializedILi4ELi2ELi32ELb1ELb0EEEJSG_NS5_IJNSR_ISE_SB_EENSR_ISF_SB_EEEEESH_SI_SH_SI_NS1B_6fusion15FusionCallbacksIS1F_NS1J_17LinearCombinationISH_fSH_fLNS_15FloatRoundStyleE2EEESG_S1I_JEEENS4_5SM1004TMEM4LOAD26SM100_TMEM_LOAD_32dp32b32xESY_S18_NS4_39AutoVectorizingCopyWithAssumedAlignmentILi128EEENS4_14SM90_TMA_STOREES18_S1U_S1U_EEEvvEEEEvNT_6ParamsE --------------------------
	.section	.nv.info._ZN7cutlass13device_kernelINS_4gemm6kernel13GemmUniversalIN4cute5tupleIJiiiiEEENS1_10collective13CollectiveMmaINS1_35MainloopSm100TmaUmmaWarpSpecializedILi12ELi2ELi4ENS5_IJNS4_1CILi1EEESB_SB_EEEEENS5_IJNSA_ILi128EEESE_NSA_ILi32EEEEEENS_10bfloat16_tENS5_IJlSB_lEEESH_SI_NS4_8TiledMMAINS4_8MMA_AtomIJNS4_20SM100_MMA_F16BF16_SSISH_SH_fLi128ELi128ELNS4_4UMMA5MajorE0ELSN_0ELNSM_7ScaleInE0ELSO_0EEEEEENS4_6LayoutISC_NS5_IJNSA_ILi0EEESS_SS_EEEEENS5_IJNS4_10UnderscoreESV_SV_EEEEENS4_13SM90_TMA_LOADENS4_14ComposedLayoutINS4_7SwizzleILi2ELi4ELi3EEENS4_18smem_ptr_flag_bitsILi16EEENSR_INS5_IJNSA_ILi8EEESF_EEENS5_IJSF_SB_EEEEEEEvNS4_8identityESY_S18_vS19_EENS_8epilogue10collective18CollectiveEpilogueINS1B_23Sm100TmaWarpSpecializedILi4ELi2ELi32ELb1ELb0EEEJSG_NS5_IJNSR_ISE_SB_EENSR_ISF_SB_EEEEESH_SI_SH_SI_NS1B_6fusion15FusionCallbacksIS1F_NS1J_17LinearCombinationISH_fSH_fLNS_15FloatRoundStyleE2EEESG_S1I_JEEENS4_5SM1004TMEM4LOAD26SM100_TMEM_LOAD_32dp32b32xESY_S18_NS4_39AutoVectorizingCopyWithAssumedAlignmentILi128EEENS4_14SM90_TMA_STOREES18_S1U_S1U_EEEvvEEEEvNT_6ParamsE,"",@"SHT_CUDA_INFO"
	.sectionflags	@""
	.align	4


	//----- nvinfo : EIATTR_CUDA_API_VERSION
	.align		4
        /*0000*/ 	.byte	0x04, 0x37
        /*0002*/ 	.short	(.L_31 - .L_30)
.L_30:
        /*0004*/ 	.word	0x00000082


	//----- nvinfo : EIATTR_KPARAM_INFO
	.align		4
.L_31:
        /*0008*/ 	.byte	0x04, 0x17
        /*000a*/ 	.short	(.L_33 - .L_32)
.L_32:
        /*000c*/ 	.word	0x00000000
        /*0010*/ 	.short	0x0000
        /*0012*/ 	.short	0x0000
        /*0014*/ 	.byte	0x00, 0xf0, 0x01, 0x20


	//----- nvinfo : EIATTR_AT_ENTRY_FRAGMENTS
	.align		4
.L_33:
        /*0018*/ 	.byte	0x04, 0x4f
        /*001a*/ 	.short	(.L_35 - .L_34)


	//   ....[0]....
.L_34:
        /*001c*/ 	.word	0x00000006


	//----- nvinfo : EIATTR_RESERVED_SMEM_USED
	.align		4
.L_35:
        /*0020*/ 	.byte	0x01, 0x41
	.zero		2


	//----- nvinfo : EIATTR_SPARSE_MMA_MASK
	.align		4
        /*0024*/ 	.byte	0x03, 0x50
        /*0026*/ 	.short	0x0000


	//----- nvinfo : EIATTR_TCGEN05_1CTA_USED
	.align		4
        /*0028*/ 	.byte	0x01, 0x51
	.zero		2


	//----- nvinfo : EIATTR_MAXREG_COUNT
	.align		4
        /*002c*/ 	.byte	0x03, 0x1b
        /*002e*/ 	.short	0x00ff


	//----- nvinfo : EIATTR_NUM_BARRIERS
	.align		4
        /*0030*/ 	.byte	0x02, 0x4c
        /*0032*/ 	.byte	0x07
	.zero		1


	//----- nvinfo : EIATTR_EXTERNS
	.align		4
        /*0034*/ 	.byte	0x04, 0x0f
        /*0036*/ 	.short	(.L_37 - .L_36)


	//   ....[0]....
	.align		4
.L_36:
        /*0038*/ 	.word	index@(__assertfail)


	//----- nvinfo : EIATTR_MERCURY_ISA_VERSION
	.align		4
.L_37:
        /*003c*/ 	.byte	0x03, 0x5f
        /*003e*/ 	.short	0x0101


	//----- nvinfo : EIATTR_INT_WARP_WIDE_INSTR_OFFSETS
	.align		4
        /*0040*/ 	.byte	0x04, 0x31
        /*0042*/ 	.short	(.L_39 - .L_38)


	//   ....[0]....
.L_38:
        /*0044*/ 	.word	0x00001ef0


	//   ....[1]....
        /*0048*/ 	.word	0x00003cd0


	//   ....[2]....
        /*004c*/ 	.word	0x00003d00


	//   ....[3]....
        /*0050*/ 	.word	0x00003d50


	//   ....[4]....
        /*0054*/ 	.word	0x00004670


	//   ....[5]....
        /*0058*/ 	.word	0x000046d0


	//   ....[6]....
        /*005c*/ 	.word	0x000047b0


	//   ....[7]....
        /*0060*/ 	.word	0x00004820


	//   ....[8]....
        /*0064*/ 	.word	0x00004930


	//   ....[9]....
        /*0068*/ 	.word	0x000049c0


	//   ....[10]....
        /*006c*/ 	.word	0x00004b90


	//   ....[11]....
        /*0070*/ 	.word	0x00004cf0


	//----- nvinfo : EIATTR_COOP_GROUP_MASK_REGIDS
	.align		4
.L_39:
        /*0074*/ 	.byte	0x04, 0x29
        /*0076*/ 	.short	(.L_41 - .L_40)


	//   ....[0]....
.L_40:
        /*0078*/ 	.word	0xffffffff


	//   ....[1]....
        /*007c*/ 	.word	0xffffffff


	//   ....[2]....
        /*0080*/ 	.word	0xffffffff


	//   ....[3]....
        /*0084*/ 	.word	0xffffffff


	//   ....[4]....
        /*0088*/ 	.word	0xffffffff


	//   ....[5]....
        /*008c*/ 	.word	0xffffffff


	//   ....[6]....
        /*0090*/ 	.word	0xffffffff


	//   ....[7]....
        /*0094*/ 	.word	0xffffffff


	//   ....[8]....
        /*0098*/ 	.word	0xffffffff


	//   ....[9]....
        /*009c*/ 	.word	0xffffffff


	//   ....[10]....
        /*00a0*/ 	.word	0xffffffff


	//   ....[11]....
        /*00a4*/ 	.word	0xffffffff


	//   ....[12]....
        /*00a8*/ 	.word	0xffffffff


	//----- nvinfo : EIATTR_COOP_GROUP_INSTR_OFFSETS
	.align		4
.L_41:
        /*00ac*/ 	.byte	0x04, 0x28
        /*00ae*/ 	.short	(.L_43 - .L_42)


	//   ....[0]....
.L_42:
        /*00b0*/ 	.word	0x00000090


	//   ....[1]....
        /*00b4*/ 	.word	0x000004d0


	//   ....[2]....
        /*00b8*/ 	.word	0x00000770


	//   ....[3]....
        /*00bc*/ 	.word	0x00000910


	//   ....[4]....
        /*00c0*/ 	.word	0x00000a10


	//   ....[5]....
        /*00c4*/ 	.word	0x00000b80


	//   ....[6]....
        /*00c8*/ 	.word	0x00000d20


	//   ....[7]....
        /*00cc*/ 	.word	0x00001dd0


	//   ....[8]....
        /*00d0*/ 	.word	0x00003030


	//   ....[9]....
        /*00d4*/ 	.word	0x00003240


	//   ....[10]....
        /*00d8*/ 	.word	0x00003270


	//   ....[11]....
        /*00dc*/ 	.word	0x00003bc0


	//   ....[12]....
        /*00e0*/ 	.word	0x00003df0


	//----- nvinfo : EIATTR_VRC_CTA_INIT_COUNT
	.align		4
.L_43:
        /*00e4*/ 	.byte	0x02, 0x4a
        /*00e6*/ 	.byte	0x80
	.zero		1


	//----- nvinfo : EIATTR_SYSCALL_OFFSETS
	.align		4
        /*00e8*/ 	.byte	0x04, 0x46
        /*00ea*/ 	.short	(.L_45 - .L_44)


	//   ....[0]....
.L_44:
        /*00ec*/ 	.word	0x00005770


	//   ....[1]....
        /*00f0*/ 	.word	0x00005860


	//   ....[2]....
        /*00f4*/ 	.word	0x00005fd0


	//   ....[3]....
        /*00f8*/ 	.word	0x00006c50


	//   ....[4]....
        /*00fc*/ 	.word	0x000078a0


	//   ....[5]....
        /*0100*/ 	.word	0x000084f0


	//----- nvinfo : EIATTR_MBARRIER_INSTR_OFFSETS
	.align		4
.L_45:
        /*0104*/ 	.byte	0x04, 0x39
        /*0106*/ 	.short	(.L_47 - .L_46)


	//   ....[0]....
.L_46:
        /*0108*/ 	.word	0x000005d0
        /*010c*/ 	.word	0x000000ff
        /*0110*/ 	.word	0x00000000
        /*0114*/ 	.short	0x0100
        /*0116*/ 	.byte	0x05
	.zero		1


	//   ....[1]....
        /*0118*/ 	.word	0x000005e0
        /*011c*/ 	.word	0x000000ff
        /*0120*/ 	.word	0x00000060
        /*0124*/ 	.short	0x0100
        /*0126*/ 	.byte	0x05
	.zero		1


	//   ....[2]....
        /*0128*/ 	.word	0x000005f0
        /*012c*/ 	.word	0x000000ff
        /*0130*/ 	.word	0x00000008
        /*0134*/ 	.short	0x0100
        /*0136*/ 	.byte	0x05
	.zero		1


	//   ....[3]....
        /*0138*/ 	.word	0x00000600
        /*013c*/ 	.word	0x000000ff
        /*0140*/ 	.word	0x00000068
        /*0144*/ 	.short	0x0100
        /*0146*/ 	.byte	0x05
	.zero		1


	//   ....[4]....
        /*0148*/ 	.word	0x00000610
        /*014c*/ 	.word	0x000000ff
        /*0150*/ 	.word	0x00000010
        /*0154*/ 	.short	0x0100
        /*0156*/ 	.byte	0x05
	.zero		1


	//   ....[5]....
        /*0158*/ 	.word	0x00000620
        /*015c*/ 	.word	0x000000ff
        /*0160*/ 	.word	0x00000070
        /*0164*/ 	.short	0x0100
        /*0166*/ 	.byte	0x05
	.zero		1


	//   ....[6]....
        /*0168*/ 	.word	0x00000630
        /*016c*/ 	.word	0x000000ff
        /*0170*/ 	.word	0x00000018
        /*0174*/ 	.short	0x0100
        /*0176*/ 	.byte	0x05
	.zero		1


	//   ....[7]....
        /*0178*/ 	.word	0x00000640
        /*017c*/ 	.word	0x000000ff
        /*0180*/ 	.word	0x00000078
        /*0184*/ 	.short	0x0100
        /*0186*/ 	.byte	0x05
	.zero		1


	//   ....[8]....
        /*0188*/ 	.word	0x00000650
        /*018c*/ 	.word	0x000000ff
        /*0190*/ 	.word	0x00000020
        /*0194*/ 	.short	0x0100
        /*0196*/ 	.byte	0x05
	.zero		1


	//   ....[9]....
        /*0198*/ 	.word	0x00000660
        /*019c*/ 	.word	0x000000ff
        /*01a0*/ 	.word	0x00000080
        /*01a4*/ 	.short	0x0100
        /*01a6*/ 	.byte	0x05
	.zero		1


	//   ....[10]....
        /*01a8*/ 	.word	0x00000670
        /*01ac*/ 	.word	0x000000ff
        /*01b0*/ 	.word	0x00000028
        /*01b4*/ 	.short	0x0100
        /*01b6*/ 	.byte	0x05
	.zero		1


	//   ....[11]....
        /*01b8*/ 	.word	0x00000680
        /*01bc*/ 	.word	0x000000ff
        /*01c0*/ 	.word	0x00000088
        /*01c4*/ 	.short	0x0100
        /*01c6*/ 	.byte	0x05
	.zero		1


	//   ....[12]....
        /*01c8*/ 	.word	0x00000690
        /*01cc*/ 	.word	0x000000ff
        /*01d0*/ 	.word	0x00000030
        /*01d4*/ 	.short	0x0100
        /*01d6*/ 	.byte	0x05
	.zero		1


	//   ....[13]....
        /*01d8*/ 	.word	0x000006a0
        /*01dc*/ 	.word	0x000000ff
        /*01e0*/ 	.word	0x00000090
        /*01e4*/ 	.short	0x0100
        /*01e6*/ 	.byte	0x05
	.zero		1


	//   ....[14]....
        /*01e8*/ 	.word	0x000006b0
        /*01ec*/ 	.word	0x000000ff
        /*01f0*/ 	.word	0x00000038
        /*01f4*/ 	.short	0x0100
        /*01f6*/ 	.byte	0x05
	.zero		1


	//   ....[15]....
        /*01f8*/ 	.word	0x000006c0
        /*01fc*/ 	.word	0x000000ff
        /*0200*/ 	.word	0x00000098
        /*0204*/ 	.short	0x0100
        /*0206*/ 	.byte	0x05
	.zero		1


	//   ....[16]....
        /*0208*/ 	.word	0x000006d0
        /*020c*/ 	.word	0x000000ff
        /*0210*/ 	.word	0x00000040
        /*0214*/ 	.short	0x0100
        /*0216*/ 	.byte	0x05
	.zero		1


	//   ....[17]....
        /*0218*/ 	.word	0x000006e0
        /*021c*/ 	.word	0x000000ff
        /*0220*/ 	.word	0x000000a0
        /*0224*/ 	.short	0x0100
        /*0226*/ 	.byte	0x05
	.zero		1


	//   ....[18]....
        /*0228*/ 	.word	0x000006f0
        /*022c*/ 	.word	0x000000ff
        /*0230*/ 	.word	0x00000048
        /*0234*/ 	.short	0x0100
        /*0236*/ 	.byte	0x05
	.zero		1


	//   ....[19]....
        /*0238*/ 	.word	0x00000700
        /*023c*/ 	.word	0x000000ff
        /*0240*/ 	.word	0x000000a8
        /*0244*/ 	.short	0x0100
        /*0246*/ 	.byte	0x05
	.zero		1


	//   ....[20]....
        /*0248*/ 	.word	0x00000710
        /*024c*/ 	.word	0x000000ff
        /*0250*/ 	.word	0x00000050
        /*0254*/ 	.short	0x0100
        /*0256*/ 	.byte	0x05
	.zero		1


	//   ....[21]....
        /*0258*/ 	.word	0x00000720
        /*025c*/ 	.word	0x000000ff
        /*0260*/ 	.word	0x000000b0
        /*0264*/ 	.short	0x0100
        /*0266*/ 	.byte	0x05
	.zero		1


	//   ....[22]....
        /*0268*/ 	.word	0x00000730
        /*026c*/ 	.word	0x000000ff
        /*0270*/ 	.word	0x00000058
        /*0274*/ 	.short	0x0100
        /*0276*/ 	.byte	0x05
	.zero		1


	//   ....[23]....
        /*0278*/ 	.word	0x00000740
        /*027c*/ 	.word	0x000000ff
        /*0280*/ 	.word	0x000000b8
        /*0284*/ 	.short	0x0100
        /*0286*/ 	.byte	0x05
	.zero		1


	//   ....[24]....
        /*0288*/ 	.word	0x00000880
        /*028c*/ 	.word	0x000000ff
        /*0290*/ 	.word	0x000000c0
        /*0294*/ 	.short	0x0100
        /*0296*/ 	.byte	0x07
	.zero		1


	//   ....[25]....
        /*0298*/ 	.word	0x00000890
        /*029c*/ 	.word	0x000000ff
        /*02a0*/ 	.word	0x000000e0
        /*02a4*/ 	.short	0x0100
        /*02a6*/ 	.byte	0x07
	.zero		1


	//   ....[26]....
        /*02a8*/ 	.word	0x000008a0
        /*02ac*/ 	.word	0x000000ff
        /*02b0*/ 	.word	0x000000c8
        /*02b4*/ 	.short	0x0100
        /*02b6*/ 	.byte	0x07
	.zero		1


	//   ....[27]....
        /*02b8*/ 	.word	0x000008b0
        /*02bc*/ 	.word	0x000000ff
        /*02c0*/ 	.word	0x000000e8
        /*02c4*/ 	.short	0x0100
        /*02c6*/ 	.byte	0x07
	.zero		1


	//   ....[28]....
        /*02c8*/ 	.word	0x000008c0
        /*02cc*/ 	.word	0x000000ff
        /*02d0*/ 	.word	0x000000d0
        /*02d4*/ 	.short	0x0100
        /*02d6*/ 	.byte	0x07
	.zero		1


	//   ....[29]....
        /*02d8*/ 	.word	0x000008d0
        /*02dc*/ 	.word	0x000000ff
        /*02e0*/ 	.word	0x000000f0
        /*02e4*/ 	.short	0x0100
        /*02e6*/ 	.byte	0x07
	.zero		1


	//   ....[30]....
        /*02e8*/ 	.word	0x000008e0
        /*02ec*/ 	.word	0x000000ff
        /*02f0*/ 	.word	0x000000d8
        /*02f4*/ 	.short	0x0100
        /*02f6*/ 	.byte	0x07
	.zero		1


	//   ....[31]....
        /*02f8*/ 	.word	0x000008f0
        /*02fc*/ 	.word	0x000000ff
        /*0300*/ 	.word	0x000000f8
        /*0304*/ 	.short	0x0100
        /*0306*/ 	.byte	0x07
	.zero		1


	//   ....[32]....
        /*0308*/ 	.word	0x000009e0
        /*030c*/ 	.word	0x000000ff
        /*0310*/ 	.word	0x00000100
        /*0314*/ 	.short	0x0100
        /*0316*/ 	.byte	0x05
	.zero		1


	//   ....[33]....
        /*0318*/ 	.word	0x000009f0
        /*031c*/ 	.word	0x000000ff
        /*0320*/ 	.word	0x00000108
        /*0324*/ 	.short	0x0100
        /*0326*/ 	.byte	0x05
	.zero		1


	//   ....[34]....
        /*0328*/ 	.word	0x00000b30
        /*032c*/ 	.word	0x000000ff
        /*0330*/ 	.word	0x00000110
        /*0334*/ 	.short	0x0100
        /*0336*/ 	.byte	0x05
	.zero		1


	//   ....[35]....
        /*0338*/ 	.word	0x00000b40
        /*033c*/ 	.word	0x000000ff
        /*0340*/ 	.word	0x00000120
        /*0344*/ 	.short	0x0100
        /*0346*/ 	.byte	0x05
	.zero		1


	//   ....[36]....
        /*0348*/ 	.word	0x00000b50
        /*034c*/ 	.word	0x000000ff
        /*0350*/ 	.word	0x00000118
        /*0354*/ 	.short	0x0100
        /*0356*/ 	.byte	0x05
	.zero		1


	//   ....[37]....
        /*0358*/ 	.word	0x00000b60
        /*035c*/ 	.word	0x000000ff
        /*0360*/ 	.word	0x00000128
        /*0364*/ 	.short	0x0100
        /*0366*/ 	.byte	0x05
	.zero		1


	//   ....[38]....
        /*0368*/ 	.word	0x00000c90
        /*036c*/ 	.word	0x000000ff
        /*0370*/ 	.word	0x00000130
        /*0374*/ 	.short	0x0100
        /*0376*/ 	.byte	0x07
	.zero		1


	//   ....[39]....
        /*0378*/ 	.word	0x00000ca0
        /*037c*/ 	.word	0x000000ff
        /*0380*/ 	.word	0x00000150
        /*0384*/ 	.short	0x0100
        /*0386*/ 	.byte	0x07
	.zero		1


	//   ....[40]....
        /*0388*/ 	.word	0x00000cb0
        /*038c*/ 	.word	0x000000ff
        /*0390*/ 	.word	0x00000138
        /*0394*/ 	.short	0x0100
        /*0396*/ 	.byte	0x07
	.zero		1


	//   ....[41]....
        /*0398*/ 	.word	0x00000cc0
        /*039c*/ 	.word	0x000000ff
        /*03a0*/ 	.word	0x00000158
        /*03a4*/ 	.short	0x0100
        /*03a6*/ 	.byte	0x07
	.zero		1


	//   ....[42]....
        /*03a8*/ 	.word	0x00000cd0
        /*03ac*/ 	.word	0x000000ff
        /*03b0*/ 	.word	0x00000140
        /*03b4*/ 	.short	0x0100
        /*03b6*/ 	.byte	0x07
	.zero		1


	//   ....[43]....
        /*03b8*/ 	.word	0x00000ce0
        /*03bc*/ 	.word	0x000000ff
        /*03c0*/ 	.word	0x00000160
        /*03c4*/ 	.short	0x0100
        /*03c6*/ 	.byte	0x07
	.zero		1


	//   ....[44]....
        /*03c8*/ 	.word	0x00000cf0
        /*03cc*/ 	.word	0x000000ff
        /*03d0*/ 	.word	0x00000148
        /*03d4*/ 	.short	0x0100
        /*03d6*/ 	.byte	0x07
	.zero		1


	//   ....[45]....
        /*03d8*/ 	.word	0x00000d00
        /*03dc*/ 	.word	0x000000ff
        /*03e0*/ 	.word	0x00000168
        /*03e4*/ 	.short	0x0100
        /*03e6*/ 	.byte	0x07
	.zero		1


	//   ....[46]....
        /*03e8*/ 	.word	0x00000df0
        /*03ec*/ 	.word	0x000000ff
        /*03f0*/ 	.word	0x00000170
        /*03f4*/ 	.short	0x0100
        /*03f6*/ 	.byte	0x05
	.zero		1


	//   ....[47]....
        /*03f8*/ 	.word	0x00000e00
        /*03fc*/ 	.word	0x000000ff
        /*0400*/ 	.word	0x00000180
        /*0404*/ 	.short	0x0100
        /*0406*/ 	.byte	0x05
	.zero		1


	//   ....[48]....
        /*0408*/ 	.word	0x00000e10
        /*040c*/ 	.word	0x000000ff
        /*0410*/ 	.word	0x00000178
        /*0414*/ 	.short	0x0100
        /*0416*/ 	.byte	0x05
	.zero		1


	//   ....[49]....
        /*0418*/ 	.word	0x00000e20
        /*041c*/ 	.word	0x000000ff
        /*0420*/ 	.word	0x00000188
        /*0424*/ 	.short	0x0100
        /*0426*/ 	.byte	0x05
	.zero		1


	//   ....[50]....
        /*0428*/ 	.word	0x000016f0
        /*042c*/ 	.word	0x00000002
        /*0430*/ 	.word	0x00000180
        /*0434*/ 	.short	0x010a
        /*0436*/ 	.byte	0xff
	.zero		1


	//   ....[51]....
        /*0438*/ 	.word	0x00001720
        /*043c*/ 	.word	0x00000002
        /*0440*/ 	.word	0x00000170
        /*0444*/ 	.short	0x0101
        /*0446*/ 	.byte	0xff
	.zero		1


	//   ....[52]....
        /*0448*/ 	.word	0x000017f0
        /*044c*/ 	.word	0x000000ff
        /*0450*/ 	.word	0x00000060
        /*0454*/ 	.short	0x010a
        /*0456*/ 	.byte	0x08
	.zero		1


	//   ....[53]....
        /*0458*/ 	.word	0x00001890
        /*045c*/ 	.word	0x000000ff
        /*0460*/ 	.word	0x00000060
        /*0464*/ 	.short	0x010a
        /*0466*/ 	.byte	0x21
	.zero		1


	//   ....[54]....
        /*0468*/ 	.word	0x000019f0
        /*046c*/ 	.word	0x000000ff
        /*0470*/ 	.word	0x00000060
        /*0474*/ 	.short	0x010a
        /*0476*/ 	.byte	0x08
	.zero		1


	//   ....[55]....
        /*0478*/ 	.word	0x00001ae0
        /*047c*/ 	.word	0x000000ff
        /*0480*/ 	.word	0x00000108
        /*0484*/ 	.short	0x0101
        /*0486*/ 	.byte	0x04
	.zero		1


	//   ....[56]....
        /*0488*/ 	.word	0x00001b00
        /*048c*/ 	.word	0x000000ff
        /*0490*/ 	.word	0x00000060
        /*0494*/ 	.short	0x010a
        /*0496*/ 	.byte	0x08
	.zero		1


	//   ....[57]....
        /*0498*/ 	.word	0x00001b80
        /*049c*/ 	.word	0x000000ff
        /*04a0*/ 	.word	0x00000060
        /*04a4*/ 	.short	0x010a
        /*04a6*/ 	.byte	0x11
	.zero		1


	//   ....[58]....
        /*04a8*/ 	.word	0x00001ce0
        /*04ac*/ 	.word	0x000000ff
        /*04b0*/ 	.word	0x00000060
        /*04b4*/ 	.short	0x010a
        /*04b6*/ 	.byte	0x08
	.zero		1


	//   ....[59]....
        /*04b8*/ 	.word	0x00001e00
        /*04bc*/ 	.word	0x00000002
        /*04c0*/ 	.word	0x00000110
        /*04c4*/ 	.short	0x010a
        /*04c6*/ 	.byte	0xff
	.zero		1


	//   ....[60]....
        /*04c8*/ 	.word	0x00001ec0
        /*04cc*/ 	.word	0x00000002
        /*04d0*/ 	.word	0x00000000
        /*04d4*/ 	.short	0x0101
        /*04d6*/ 	.byte	0xff
	.zero		1


	//   ....[61]....
        /*04d8*/ 	.word	0x00002420
        /*04dc*/ 	.word	0x000000ff
        /*04e0*/ 	.word	0x00000000
        /*04e4*/ 	.short	0x010a
        /*04e6*/ 	.byte	0x05
	.zero		1


	//   ....[62]....
        /*04e8*/ 	.word	0x000024b0
        /*04ec*/ 	.word	0x000000ff
        /*04f0*/ 	.word	0x00000000
        /*04f4*/ 	.short	0x010a
        /*04f6*/ 	.byte	0x05
	.zero		1


	//   ....[63]....
        /*04f8*/ 	.word	0x00002540
        /*04fc*/ 	.word	0x000000ff
        /*0500*/ 	.word	0x00000000
        /*0504*/ 	.short	0x010a
        /*0506*/ 	.byte	0x05
	.zero		1


	//   ....[64]....
        /*0508*/ 	.word	0x000025d0
        /*050c*/ 	.word	0x000000ff
        /*0510*/ 	.word	0x00000000
        /*0514*/ 	.short	0x010a
        /*0516*/ 	.byte	0x05
	.zero		1


	//   ....[65]....
        /*0518*/ 	.word	0x00002660
        /*051c*/ 	.word	0x000000ff
        /*0520*/ 	.word	0x00000000
        /*0524*/ 	.short	0x010a
        /*0526*/ 	.byte	0x05
	.zero		1


	//   ....[66]....
        /*0528*/ 	.word	0x000026f0
        /*052c*/ 	.word	0x000000ff
        /*0530*/ 	.word	0x00000000
        /*0534*/ 	.short	0x010a
        /*0536*/ 	.byte	0x05
	.zero		1


	//   ....[67]....
        /*0538*/ 	.word	0x00002780
        /*053c*/ 	.word	0x000000ff
        /*0540*/ 	.word	0x00000000
        /*0544*/ 	.short	0x010a
        /*0546*/ 	.byte	0x05
	.zero		1


	//   ....[68]....
        /*0548*/ 	.word	0x00002810
        /*054c*/ 	.word	0x000000ff
        /*0550*/ 	.word	0x00000000
        /*0554*/ 	.short	0x010a
        /*0556*/ 	.byte	0x05
	.zero		1


	//   ....[69]....
        /*0558*/ 	.word	0x000028a0
        /*055c*/ 	.word	0x000000ff
        /*0560*/ 	.word	0x00000000
        /*0564*/ 	.short	0x010a
        /*0566*/ 	.byte	0x05
	.zero		1


	//   ....[70]....
        /*0568*/ 	.word	0x00002930
        /*056c*/ 	.word	0x000000ff
        /*0570*/ 	.word	0x00000000
        /*0574*/ 	.short	0x010a
        /*0576*/ 	.byte	0x05
	.zero		1


	//   ....[71]....
        /*0578*/ 	.word	0x000029c0
        /*057c*/ 	.word	0x000000ff
        /*0580*/ 	.word	0x00000000
        /*0584*/ 	.short	0x010a
        /*0586*/ 	.byte	0x05
	.zero		1


	//   ....[72]....
        /*0588*/ 	.word	0x00002a60
        /*058c*/ 	.word	0x00000000
        /*0590*/ 	.word	0x00000000
        /*0594*/ 	.short	0x010a
        /*0596*/ 	.byte	0xff
	.zero		1


	//   ....[73]....
        /*0598*/ 	.word	0x00002b80
        /*059c*/ 	.word	0x00000000
        /*05a0*/ 	.word	0x00000170
        /*05a4*/ 	.short	0x010a
        /*05a6*/ 	.byte	0xff
	.zero		1


	//   ....[74]....
        /*05a8*/ 	.word	0x00002bf0
        /*05ac*/ 	.word	0x00000000
        /*05b0*/ 	.word	0x00000000
        /*05b4*/ 	.short	0x0101
        /*05b6*/ 	.byte	0xff
	.zero		1


	//   ....[75]....
        /*05b8*/ 	.word	0x00002c10
        /*05bc*/ 	.word	0x000000ff
        /*05c0*/ 	.word	0x00000120
        /*05c4*/ 	.short	0x010a
        /*05c6*/ 	.byte	0x05
	.zero		1


	//   ....[76]....
        /*05c8*/ 	.word	0x00002d30
        /*05cc*/ 	.word	0x00000000
        /*05d0*/ 	.word	0x00000110
        /*05d4*/ 	.short	0x010a
        /*05d6*/ 	.byte	0xff
	.zero		1


	//   ....[77]....
        /*05d8*/ 	.word	0x00002e30
        /*05dc*/ 	.word	0x00000000
        /*05e0*/ 	.word	0x00000000
        /*05e4*/ 	.short	0x0101
        /*05e6*/ 	.byte	0xff
	.zero		1


	//   ....[78]....
        /*05e8*/ 	.word	0x00002ec0
        /*05ec*/ 	.word	0x000000ff
        /*05f0*/ 	.word	0x00000120
        /*05f4*/ 	.short	0x0106
        /*05f6*/ 	.byte	0x05
	.zero		1


	//   ....[79]....
        /*05f8*/ 	.word	0x00002ee0
        /*05fc*/ 	.word	0x000000ff
        /*0600*/ 	.word	0x00000120
        /*0604*/ 	.short	0x010a
        /*0606*/ 	.byte	0x05
	.zero		1


	//   ....[80]....
        /*0608*/ 	.word	0x00002f70
        /*060c*/ 	.word	0x000000ff
        /*0610*/ 	.word	0x00000120
        /*0614*/ 	.short	0x0106
        /*0616*/ 	.byte	0x04
	.zero		1


	//   ....[81]....
        /*0618*/ 	.word	0x00002fb0
        /*061c*/ 	.word	0x00000000
        /*0620*/ 	.word	0x00000120
        /*0624*/ 	.short	0x010a
        /*0626*/ 	.byte	0xff
	.zero		1


	//   ....[82]....
        /*0628*/ 	.word	0x000034b0
        /*062c*/ 	.word	0x00000000
        /*0630*/ 	.word	0x00000110
        /*0634*/ 	.short	0x010a
        /*0636*/ 	.byte	0xff
	.zero		1


	//   ....[83]....
        /*0638*/ 	.word	0x000035c0
        /*063c*/ 	.word	0x00000003
        /*0640*/ 	.word	0x00000000
        /*0644*/ 	.short	0x0101
        /*0646*/ 	.byte	0xff
	.zero		1


	//   ....[84]....
        /*0648*/ 	.word	0x000035d0
        /*064c*/ 	.word	0x000000ff
        /*0650*/ 	.word	0x00000000
        /*0654*/ 	.short	0x010a
        /*0656*/ 	.byte	0x04
	.zero		1


	//   ....[85]....
        /*0658*/ 	.word	0x000035f0
        /*065c*/ 	.word	0x000000ff
        /*0660*/ 	.word	0x00000150
        /*0664*/ 	.short	0x010a
        /*0666*/ 	.byte	0x08
	.zero		1


	//   ....[86]....
        /*0668*/ 	.word	0x000036c0
        /*066c*/ 	.word	0x000000ff
        /*0670*/ 	.word	0x00000000
        /*0674*/ 	.short	0x010a
        /*0676*/ 	.byte	0x07
	.zero		1


	//   ....[87]....
        /*0678*/ 	.word	0x00003800
        /*067c*/ 	.word	0x000000ff
        /*0680*/ 	.word	0x00000000
        /*0684*/ 	.short	0x010a
        /*0686*/ 	.byte	0x04
	.zero		1


	//   ....[88]....
        /*0688*/ 	.word	0x000039f0
        /*068c*/ 	.word	0x000000ff
        /*0690*/ 	.word	0x00000000
        /*0694*/ 	.short	0x010a
        /*0696*/ 	.byte	0x05
	.zero		1


	//   ....[89]....
        /*0698*/ 	.word	0x00003a80
        /*069c*/ 	.word	0x000000ff
        /*06a0*/ 	.word	0x00000000
        /*06a4*/ 	.short	0x010a
        /*06a6*/ 	.byte	0x05
	.zero		1


	//   ....[90]....
        /*06a8*/ 	.word	0x00003b10
        /*06ac*/ 	.word	0x000000ff
        /*06b0*/ 	.word	0x00000000
        /*06b4*/ 	.short	0x010a
        /*06b6*/ 	.byte	0x05
	.zero		1


	//   ....[91]....
        /*06b8*/ 	.word	0x00003ba0
        /*06bc*/ 	.word	0x000000ff
        /*06c0*/ 	.word	0x00000000
        /*06c4*/ 	.short	0x010a
        /*06c6*/ 	.byte	0x07
	.zero		1


	//   ....[92]....
        /*06c8*/ 	.word	0x00004020
        /*06cc*/ 	.word	0x00000000
        /*06d0*/ 	.word	0x00000110
        /*06d4*/ 	.short	0x010a
        /*06d6*/ 	.byte	0xff
	.zero		1


	//   ....[93]....
        /*06d8*/ 	.word	0x000040e0
        /*06dc*/ 	.word	0x00000000
        /*06e0*/ 	.word	0x00000000
        /*06e4*/ 	.short	0x0101
        /*06e6*/ 	.byte	0xff
	.zero		1


	//   ....[94]....
        /*06e8*/ 	.word	0x00004400
        /*06ec*/ 	.word	0x000000ff
        /*06f0*/ 	.word	0x00000108
        /*06f4*/ 	.short	0x010a
        /*06f6*/ 	.byte	0x07
	.zero		1


	//   ....[95]....
        /*06f8*/ 	.word	0x000045f0
        /*06fc*/ 	.word	0x000000ff
        /*0700*/ 	.word	0x000000e0
        /*0704*/ 	.short	0x010a
        /*0706*/ 	.byte	0x07
	.zero		1


	//   ....[96]....
        /*0708*/ 	.word	0x00004760
        /*070c*/ 	.word	0x000000ff
        /*0710*/ 	.word	0x000000c0
        /*0714*/ 	.short	0x010b
        /*0716*/ 	.byte	0x07
	.zero		1


	//   ....[97]....
        /*0718*/ 	.word	0x00004770
        /*071c*/ 	.word	0x000000ff
        /*0720*/ 	.word	0x00000000
        /*0724*/ 	.short	0x0101
        /*0726*/ 	.byte	0x08
	.zero		1


	//   ....[98]....
        /*0728*/ 	.word	0x00004780
        /*072c*/ 	.word	0x000000ff
        /*0730*/ 	.word	0x000000e8
        /*0734*/ 	.short	0x010a
        /*0736*/ 	.byte	0x07
	.zero		1


	//   ....[99]....
        /*0738*/ 	.word	0x000048d0
        /*073c*/ 	.word	0x000000ff
        /*0740*/ 	.word	0x000000c8
        /*0744*/ 	.short	0x010b
        /*0746*/ 	.byte	0x07
	.zero		1


	//   ....[100]....
        /*0748*/ 	.word	0x000048e0
        /*074c*/ 	.word	0x000000ff
        /*0750*/ 	.word	0x00000000
        /*0754*/ 	.short	0x0101
        /*0756*/ 	.byte	0x08
	.zero		1


	//   ....[101]....
        /*0758*/ 	.word	0x000048f0
        /*075c*/ 	.word	0x000000ff
        /*0760*/ 	.word	0x000000f0
        /*0764*/ 	.short	0x010a
        /*0766*/ 	.byte	0x07
	.zero		1


	//   ....[102]....
        /*0768*/ 	.word	0x00004a70
        /*076c*/ 	.word	0x000000ff
        /*0770*/ 	.word	0x000000d0
        /*0774*/ 	.short	0x010b
        /*0776*/ 	.byte	0x07
	.zero		1


	//   ....[103]....
        /*0778*/ 	.word	0x00004ab0
        /*077c*/ 	.word	0x000000ff
        /*0780*/ 	.word	0x00000000
        /*0784*/ 	.short	0x0101
        /*0786*/ 	.byte	0x08
	.zero		1


	//   ....[104]....
        /*0788*/ 	.word	0x00004af0
        /*078c*/ 	.word	0x000000ff
        /*0790*/ 	.word	0x000000f8
        /*0794*/ 	.short	0x010a
        /*0796*/ 	.byte	0x07
	.zero		1


	//   ....[105]....
        /*0798*/ 	.word	0x00004d30
        /*079c*/ 	.word	0x000000ff
        /*07a0*/ 	.word	0x000000d8
        /*07a4*/ 	.short	0x010b
        /*07a6*/ 	.byte	0x07
	.zero		1


	//   ....[106]....
        /*07a8*/ 	.word	0x00004d50
        /*07ac*/ 	.word	0x000000ff
        /*07b0*/ 	.word	0x00000000
        /*07b4*/ 	.short	0x0101
        /*07b6*/ 	.byte	0x0d
	.zero		1


	//   ....[107]....
        /*07b8*/ 	.word	0x00004d80
        /*07bc*/ 	.word	0x000000ff
        /*07c0*/ 	.word	0x000000e0
        /*07c4*/ 	.short	0x010a
        /*07c6*/ 	.byte	0x07
	.zero		1


	//   ....[108]....
        /*07c8*/ 	.word	0x00004da0
        /*07cc*/ 	.word	0x000000ff
        /*07d0*/ 	.word	0x000000e8
        /*07d4*/ 	.short	0x010a
        /*07d6*/ 	.byte	0x07
	.zero		1


	//   ....[109]....
        /*07d8*/ 	.word	0x00004dc0
        /*07dc*/ 	.word	0x000000ff
        /*07e0*/ 	.word	0x000000f0
        /*07e4*/ 	.short	0x010a
        /*07e6*/ 	.byte	0x07
	.zero		1


	//   ....[110]....
        /*07e8*/ 	.word	0x00004e00
        /*07ec*/ 	.word	0x00000000
        /*07f0*/ 	.word	0x000000f8
        /*07f4*/ 	.short	0x010a
        /*07f6*/ 	.byte	0xff
	.zero		1


	//   ....[111]....
        /*07f8*/ 	.word	0x00005130
        /*07fc*/ 	.word	0x00000000
        /*0800*/ 	.word	0x00000110
        /*0804*/ 	.short	0x010a
        /*0806*/ 	.byte	0xff
	.zero		1


	//   ....[112]....
        /*0808*/ 	.word	0x00005240
        /*080c*/ 	.word	0x00000000
        /*0810*/ 	.word	0x00000000
        /*0814*/ 	.short	0x0101
        /*0816*/ 	.byte	0xff
	.zero		1


	//   ....[113]....
        /*0818*/ 	.word	0x00005c90
        /*081c*/ 	.word	0x000000ff
        /*0820*/ 	.word	0x000000c0
        /*0824*/ 	.short	0x010a
        /*0826*/ 	.byte	0x30
	.zero		1


	//   ....[114]....
        /*0828*/ 	.word	0x00005cd0
        /*082c*/ 	.word	0x00000040
        /*0830*/ 	.word	0x00000130
        /*0834*/ 	.short	0x010a
        /*0836*/ 	.byte	0xff
	.zero		1


	//   ....[115]....
        /*0838*/ 	.word	0x00005dc0
        /*083c*/ 	.word	0x000000ff
        /*0840*/ 	.word	0x000000c0
        /*0844*/ 	.short	0x010a
        /*0846*/ 	.byte	0x30
	.zero		1


	//   ....[116]....
        /*0848*/ 	.word	0x00005eb0
        /*084c*/ 	.word	0x00000040
        /*0850*/ 	.word	0x00000130
        /*0854*/ 	.short	0x010a
        /*0856*/ 	.byte	0xff
	.zero		1


	//   ....[117]....
        /*0858*/ 	.word	0x00006980
        /*085c*/ 	.word	0x00000000
        /*0860*/ 	.word	0x00000000
        /*0864*/ 	.short	0x0101
        /*0866*/ 	.byte	0xff
	.zero		1


	//   ....[118]....
        /*0868*/ 	.word	0x00006990
        /*086c*/ 	.word	0x00000002
        /*0870*/ 	.word	0x000000c0
        /*0874*/ 	.short	0x010a
        /*0876*/ 	.byte	0xff
	.zero		1


	//   ....[119]....
        /*0878*/ 	.word	0x00006a70
        /*087c*/ 	.word	0x00000002
        /*0880*/ 	.word	0x000000c0
        /*0884*/ 	.short	0x010a
        /*0886*/ 	.byte	0xff
	.zero		1


	//   ....[120]....
        /*0888*/ 	.word	0x000075d0
        /*088c*/ 	.word	0x00000048
        /*0890*/ 	.word	0x00000000
        /*0894*/ 	.short	0x0101
        /*0896*/ 	.byte	0xff
	.zero		1


	//   ....[121]....
        /*0898*/ 	.word	0x000075f0
        /*089c*/ 	.word	0x00000000
        /*08a0*/ 	.word	0x000000c0
        /*08a4*/ 	.short	0x010a
        /*08a6*/ 	.byte	0xff
	.zero		1


	//   ....[122]....
        /*08a8*/ 	.word	0x000076c0
        /*08ac*/ 	.word	0x00000000
        /*08b0*/ 	.word	0x000000c0
        /*08b4*/ 	.short	0x010a
        /*08b6*/ 	.byte	0xff
	.zero		1


	//   ....[123]....
        /*08b8*/ 	.word	0x00008220
        /*08bc*/ 	.word	0x00000048
        /*08c0*/ 	.word	0x00000000
        /*08c4*/ 	.short	0x0101
        /*08c6*/ 	.byte	0xff
	.zero		1


	//   ....[124]....
        /*08c8*/ 	.word	0x00008240
        /*08cc*/ 	.word	0x00000000
        /*08d0*/ 	.word	0x000000c0
        /*08d4*/ 	.short	0x010a
        /*08d6*/ 	.byte	0xff
	.zero		1


	//   ....[125]....
        /*08d8*/ 	.word	0x00008310
        /*08dc*/ 	.word	0x00000000
        /*08e0*/ 	.word	0x000000c0
        /*08e4*/ 	.short	0x010a
        /*08e6*/ 	.byte	0xff
	.zero		1


	//   ....[126]....
        /*08e8*/ 	.word	0x00008670
        /*08ec*/ 	.word	0x000000ff
        /*08f0*/ 	.word	0x00000000
        /*08f4*/ 	.short	0x0101
        /*08f6*/ 	.byte	0x05
	.zero		1


	//   ....[127]....
        /*08f8*/ 	.word	0x00008ed0
        /*08fc*/ 	.word	0x00000000
        /*0900*/ 	.word	0x00000000
        /*0904*/ 	.short	0x0101
        /*0906*/ 	.byte	0xff
	.zero		1


	//   ....[128]....
        /*0908*/ 	.word	0x00009140
        /*090c*/ 	.word	0x000000ff
        /*0910*/ 	.word	0x00000000
        /*0914*/ 	.short	0x0101
        /*0916*/ 	.byte	0x04
	.zero		1


	//   ....[129]....
        /*0918*/ 	.word	0x00009160
        /*091c*/ 	.word	0x00000002
        /*0920*/ 	.word	0x00000180
        /*0924*/ 	.short	0x010a
        /*0926*/ 	.byte	0xff
	.zero		1


	//   ....[130]....
        /*0928*/ 	.word	0x000091c0
        /*092c*/ 	.word	0x00000002
        /*0930*/ 	.word	0x00000060
        /*0934*/ 	.short	0x010a
        /*0936*/ 	.byte	0xff
	.zero		1


	//   ....[131]....
        /*0938*/ 	.word	0x00009220
        /*093c*/ 	.word	0x00000002
        /*0940*/ 	.word	0x00000060
        /*0944*/ 	.short	0x010a
        /*0946*/ 	.byte	0xff
	.zero		1


	//   ....[132]....
        /*0948*/ 	.word	0x00009270
        /*094c*/ 	.word	0x00000002
        /*0950*/ 	.word	0x00000110
        /*0954*/ 	.short	0x010a
        /*0956*/ 	.byte	0xff
	.zero		1


	//   ....[133]....
        /*0958*/ 	.word	0x000092d0
        /*095c*/ 	.word	0x00000000
        /*0960*/ 	.word	0x00000000
        /*0964*/ 	.short	0x010a
        /*0966*/ 	.byte	0xff
	.zero		1


	//   ....[134]....
        /*0968*/ 	.word	0x00009330
        /*096c*/ 	.word	0x00000000
        /*0970*/ 	.word	0x00000000
        /*0974*/ 	.short	0x010a
        /*0976*/ 	.byte	0xff
	.zero		1


	//   ....[135]....
        /*0978*/ 	.word	0x00009390
        /*097c*/ 	.word	0x00000000
        /*0980*/ 	.word	0x00000000
        /*0984*/ 	.short	0x010a
        /*0986*/ 	.byte	0xff
	.zero		1


	//   ....[136]....
        /*0988*/ 	.word	0x000093f0
        /*098c*/ 	.word	0x00000000
        /*0990*/ 	.word	0x00000000
        /*0994*/ 	.short	0x010a
        /*0996*/ 	.byte	0xff
	.zero		1


	//   ....[137]....
        /*0998*/ 	.word	0x00009450
        /*099c*/ 	.word	0x00000000
        /*09a0*/ 	.word	0x00000000
        /*09a4*/ 	.short	0x010a
        /*09a6*/ 	.byte	0xff
	.zero		1


	//   ....[138]....
        /*09a8*/ 	.word	0x000094b0
        /*09ac*/ 	.word	0x00000000
        /*09b0*/ 	.word	0x00000000
        /*09b4*/ 	.short	0x010a
        /*09b6*/ 	.byte	0xff
	.zero		1


	//   ....[139]....
        /*09b8*/ 	.word	0x00009510
        /*09bc*/ 	.word	0x00000000
        /*09c0*/ 	.word	0x00000000
        /*09c4*/ 	.short	0x010a
        /*09c6*/ 	.byte	0xff
	.zero		1


	//   ....[140]....
        /*09c8*/ 	.word	0x00009570
        /*09cc*/ 	.word	0x00000000
        /*09d0*/ 	.word	0x00000000
        /*09d4*/ 	.short	0x010a
        /*09d6*/ 	.byte	0xff
	.zero		1


	//   ....[141]....
        /*09d8*/ 	.word	0x000095d0
        /*09dc*/ 	.word	0x00000000
        /*09e0*/ 	.word	0x00000000
        /*09e4*/ 	.short	0x010a
        /*09e6*/ 	.byte	0xff
	.zero		1


	//   ....[142]....
        /*09e8*/ 	.word	0x00009630
        /*09ec*/ 	.word	0x00000000
        /*09f0*/ 	.word	0x00000000
        /*09f4*/ 	.short	0x010a
        /*09f6*/ 	.byte	0xff
	.zero		1


	//   ....[143]....
        /*09f8*/ 	.word	0x00009690
        /*09fc*/ 	.word	0x00000000
        /*0a00*/ 	.word	0x00000000
        /*0a04*/ 	.short	0x010a
        /*0a06*/ 	.byte	0xff
	.zero		1


	//   ....[144]....
        /*0a08*/ 	.word	0x000096e0
        /*0a0c*/ 	.word	0x00000000
        /*0a10*/ 	.word	0x00000170
        /*0a14*/ 	.short	0x010a
        /*0a16*/ 	.byte	0xff
	.zero		1


	//   ....[145]....
        /*0a18*/ 	.word	0x00009740
        /*0a1c*/ 	.word	0x00000000
        /*0a20*/ 	.word	0x00000120
        /*0a24*/ 	.short	0x010a
        /*0a26*/ 	.byte	0xff
	.zero		1


	//   ....[146]....
        /*0a28*/ 	.word	0x00009790
        /*0a2c*/ 	.word	0x00000000
        /*0a30*/ 	.word	0x00000110
        /*0a34*/ 	.short	0x010a
        /*0a36*/ 	.byte	0xff
	.zero		1


	//   ....[147]....
        /*0a38*/ 	.word	0x000097f0
        /*0a3c*/ 	.word	0x00000000
        /*0a40*/ 	.word	0x00000120
        /*0a44*/ 	.short	0x010a
        /*0a46*/ 	.byte	0xff
	.zero		1


	//   ....[148]....
        /*0a48*/ 	.word	0x00009840
        /*0a4c*/ 	.word	0x00000000
        /*0a50*/ 	.word	0x00000110
        /*0a54*/ 	.short	0x010a
        /*0a56*/ 	.byte	0xff
	.zero		1


	//   ....[149]....
        /*0a58*/ 	.word	0x000098a0
        /*0a5c*/ 	.word	0x00000002
        /*0a60*/ 	.word	0x00000150
        /*0a64*/ 	.short	0x010a
        /*0a66*/ 	.byte	0xff
	.zero		1


	//   ....[150]....
        /*0a68*/ 	.word	0x00009900
        /*0a6c*/ 	.word	0x00000000
        /*0a70*/ 	.word	0x00000000
        /*0a74*/ 	.short	0x010a
        /*0a76*/ 	.byte	0xff
	.zero		1


	//   ....[151]....
        /*0a78*/ 	.word	0x00009960
        /*0a7c*/ 	.word	0x00000000
        /*0a80*/ 	.word	0x00000000
        /*0a84*/ 	.short	0x010a
        /*0a86*/ 	.byte	0xff
	.zero		1


	//   ....[152]....
        /*0a88*/ 	.word	0x000099c0
        /*0a8c*/ 	.word	0x00000000
        /*0a90*/ 	.word	0x00000000
        /*0a94*/ 	.short	0x010a
        /*0a96*/ 	.byte	0xff
	.zero		1


	//   ....[153]....
        /*0a98*/ 	.word	0x00009a20
        /*0a9c*/ 	.word	0x00000000
        /*0aa0*/ 	.word	0x00000000
        /*0aa4*/ 	.short	0x010a
        /*0aa6*/ 	.byte	0xff
	.zero		1


	//   ....[154]....
        /*0aa8*/ 	.word	0x00009a80
        /*0aac*/ 	.word	0x00000000
        /*0ab0*/ 	.word	0x00000000
        /*0ab4*/ 	.short	0x010a
        /*0ab6*/ 	.byte	0xff
	.zero		1


	//   ....[155]....
        /*0ab8*/ 	.word	0x00009ad0
        /*0abc*/ 	.word	0x00000000
        /*0ac0*/ 	.word	0x00000110
        /*0ac4*/ 	.short	0x010a
        /*0ac6*/ 	.byte	0xff
	.zero		1


	//   ....[156]....
        /*0ac8*/ 	.word	0x00009b30
        /*0acc*/ 	.word	0x00000000
        /*0ad0*/ 	.word	0x00000108
        /*0ad4*/ 	.short	0x010a
        /*0ad6*/ 	.byte	0xff
	.zero		1


	//   ....[157]....
        /*0ad8*/ 	.word	0x00009b90
        /*0adc*/ 	.word	0x00000000
        /*0ae0*/ 	.word	0x000000e0
        /*0ae4*/ 	.short	0x010a
        /*0ae6*/ 	.byte	0xff
	.zero		1


	//   ....[158]....
        /*0ae8*/ 	.word	0x00009bf0
        /*0aec*/ 	.word	0x00000000
        /*0af0*/ 	.word	0x000000e8
        /*0af4*/ 	.short	0x010a
        /*0af6*/ 	.byte	0xff
	.zero		1


	//   ....[159]....
        /*0af8*/ 	.word	0x00009c50
        /*0afc*/ 	.word	0x00000000
        /*0b00*/ 	.word	0x000000f0
        /*0b04*/ 	.short	0x010a
        /*0b06*/ 	.byte	0xff
	.zero		1


	//   ....[160]....
        /*0b08*/ 	.word	0x00009cb0
        /*0b0c*/ 	.word	0x00000000
        /*0b10*/ 	.word	0x000000f8
        /*0b14*/ 	.short	0x010a
        /*0b16*/ 	.byte	0xff
	.zero		1


	//   ....[161]....
        /*0b18*/ 	.word	0x00009d10
        /*0b1c*/ 	.word	0x00000000
        /*0b20*/ 	.word	0x000000e0
        /*0b24*/ 	.short	0x010a
        /*0b26*/ 	.byte	0xff
	.zero		1


	//   ....[162]....
        /*0b28*/ 	.word	0x00009d70
        /*0b2c*/ 	.word	0x00000000
        /*0b30*/ 	.word	0x000000e8
        /*0b34*/ 	.short	0x010a
        /*0b36*/ 	.byte	0xff
	.zero		1


	//   ....[163]....
        /*0b38*/ 	.word	0x00009dd0
        /*0b3c*/ 	.word	0x00000000
        /*0b40*/ 	.word	0x000000f0
        /*0b44*/ 	.short	0x010a
        /*0b46*/ 	.byte	0xff
	.zero		1


	//   ....[164]....
        /*0b48*/ 	.word	0x00009e20
        /*0b4c*/ 	.word	0x00000000
        /*0b50*/ 	.word	0x00000110
        /*0b54*/ 	.short	0x010a
        /*0b56*/ 	.byte	0xff
	.zero		1


	//   ....[165]....
        /*0b58*/ 	.word	0x00009e80
        /*0b5c*/ 	.word	0x00000002
        /*0b60*/ 	.word	0x000000c0
        /*0b64*/ 	.short	0x010a
        /*0b66*/ 	.byte	0xff
	.zero		1


	//   ....[166]....
        /*0b68*/ 	.word	0x00009ed0
        /*0b6c*/ 	.word	0x00000040
        /*0b70*/ 	.word	0x00000130
        /*0b74*/ 	.short	0x010a
        /*0b76*/ 	.byte	0xff
	.zero		1


	//   ....[167]....
        /*0b78*/ 	.word	0x00009f20
        /*0b7c*/ 	.word	0x00000002
        /*0b80*/ 	.word	0x000000c0
        /*0b84*/ 	.short	0x010a
        /*0b86*/ 	.byte	0xff
	.zero		1


	//   ....[168]....
        /*0b88*/ 	.word	0x00009f70
        /*0b8c*/ 	.word	0x00000000
        /*0b90*/ 	.word	0x000000c0
        /*0b94*/ 	.short	0x010a
        /*0b96*/ 	.byte	0xff
	.zero		1


	//   ....[169]....
        /*0b98*/ 	.word	0x00009fc0
        /*0b9c*/ 	.word	0x00000000
        /*0ba0*/ 	.word	0x000000c0
        /*0ba4*/ 	.short	0x010a
        /*0ba6*/ 	.byte	0xff
	.zero		1


	//----- nvinfo : EIATTR_NUM_MBARRIERS
	.align		4
.L_47:
        /*0ba8*/ 	.byte	0x03, 0x38
        /*0baa*/ 	.short	0x0032


	//----- nvinfo : EIATTR_EXIT_INSTR_OFFSETS
	.align		4
        /*0bac*/ 	.byte	0x04, 0x1c
        /*0bae*/ 	.short	(.L_49 - .L_48)


	//   ....[0]....
.L_48:
        /*0bb0*/ 	.word	0x00002a90


	//   ....[1]....
        /*0bb4*/ 	.word	0x00002f80


	//   ....[2]....
        /*0bb8*/ 	.word	0x00002fe0


	//   ....[3]....
        /*0bbc*/ 	.word	0x00003e00


	//   ....[4]....
        /*0bc0*/ 	.word	0x00004e30


	//   ....[5]....
        /*0bc4*/ 	.word	0x00004e70


	//   ....[6]....
        /*0bc8*/ 	.word	0x00009030


	//   ....[7]....
        /*0bcc*/ 	.word	0x000090b0


	//   ....[8]....
        /*0bd0*/ 	.word	0x000090e0


	//   ....[9]....
        /*0bd4*/ 	.word	0x00009150


	//----- nvinfo : EIATTR_MAX_THREADS
	.align		4
.L_49:
        /*0bd8*/ 	.byte	0x04, 0x05
        /*0bda*/ 	.short	(.L_51 - .L_50)
.L_50:
        /*0bdc*/ 	.word	0x00000100
        /*0be0*/ 	.word	0x00000001
        /*0be4*/ 	.word	0x00000001


	//----- nvinfo : EIATTR_CRS_STACK_SIZE
	.align		4
.L_51:
        /*0be8*/ 	.byte	0x04, 0x1e
        /*0bea*/ 	.short	(.L_53 - .L_52)
.L_52:
        /*0bec*/ 	.word	0x00000000


	//----- nvinfo : EIATTR_CBANK_PARAM_SIZE
	.align		4
.L_53:
        /*0bf0*/ 	.byte	0x03, 0x19
        /*0bf2*/ 	.short	0x0800


	//----- nvinfo : EIATTR_PARAM_CBANK
	.align		4
        /*0bf4*/ 	.byte	0x04, 0x0a
        /*0bf6*/ 	.short	(.L_55 - .L_54)
	.align		4
.L_54:
        /*0bf8*/ 	.word	index@(.nv.constant0._ZN7cutlass13device_kernelINS_4gemm6kernel13GemmUniversalIN4cute5tupleIJiiiiEEENS1_10collective13CollectiveMmaINS1_35MainloopSm100TmaUmmaWarpSpecializedILi12ELi2ELi4ENS5_IJNS4_1CILi1EEESB_SB_EEEEENS5_IJNSA_ILi128EEESE_NSA_ILi32EEEEEENS_10bfloat16_tENS5_IJlSB_lEEESH_SI_NS4_8TiledMMAINS4_8MMA_AtomIJNS4_20SM100_MMA_F16BF16_SSISH_SH_fLi128ELi128ELNS4_4UMMA5MajorE0ELSN_0ELNSM_7ScaleInE0ELSO_0EEEEEENS4_6LayoutISC_NS5_IJNSA_ILi0EEESS_SS_EEEEENS5_IJNS4_10UnderscoreESV_SV_EEEEENS4_13SM90_TMA_LOADENS4_14ComposedLayoutINS4_7SwizzleILi2ELi4ELi3EEENS4_18smem_ptr_flag_bitsILi16EEENSR_INS5_IJNSA_ILi8EEESF_EEENS5_IJSF_SB_EEEEEEEvNS4_8identityESY_S18_vS19_EENS_8epilogue10collective18CollectiveEpilogueINS1B_23Sm100TmaWarpSpecializedILi4ELi2ELi32ELb1ELb0EEEJSG_NS5_IJNSR_ISE_SB_EENSR_ISF_SB_EEEEESH_SI_SH_SI_NS1B_6fusion15FusionCallbacksIS1F_NS1J_17LinearCombinationISH_fSH_fLNS_15FloatRoundStyleE2EEESG_S1I_JEEENS4_5SM1004TMEM4LOAD26SM100_TMEM_LOAD_32dp32b32xESY_S18_NS4_39AutoVectorizingCopyWithAssumedAlignmentILi128EEENS4_14SM90_TMA_STOREES18_S1U_S1U_EEEvvEEEEvNT_6ParamsE)
        /*0bfc*/ 	.short	0x0380
        /*0bfe*/ 	.short	0x0800


	//----- nvinfo : EIATTR_SW_WAR
	.align		4
.L_55:
        /*0c00*/ 	.byte	0x04, 0x36
        /*0c02*/ 	.short	(.L_57 - .L_56)
.L_56:
        /*0c04*/ 	.word	0x00000008
.L_57:


//--------------------- .nv.callgraph             --------------------------
	.section	.nv.callgraph,"",@"SHT_CUDA_CALLGRAPH"
	.align	4
	.sectionentsize	8
	.align		4
        /*0000*/ 	.word	0x00000000
	.align		4
        /*0004*/ 	.word	0xffffffff
	.align		4
        /*0008*/ 	.word	index@(_ZN7cutlass13device_kernelINS_4gemm6kernel13GemmUniversalIN4cute5tupleIJiiiiEEENS1_10collective13CollectiveMmaINS1_35MainloopSm100TmaUmmaWarpSpecializedILi12ELi2ELi4ENS5_IJNS4_1CILi1EEESB_SB_EEEEENS5_IJNSA_ILi128EEESE_NSA_ILi32EEEEEENS_10bfloat16_tENS5_IJlSB_lEEESH_SI_NS4_8TiledMMAINS4_8MMA_AtomIJNS4_20SM100_MMA_F16BF16_SSISH_SH_fLi128ELi128ELNS4_4UMMA5MajorE0ELSN_0ELNSM_7ScaleInE0ELSO_0EEEEEENS4_6LayoutISC_NS5_IJNSA_ILi0EEESS_SS_EEEEENS5_IJNS4_10UnderscoreESV_SV_EEEEENS4_13SM90_TMA_LOADENS4_14ComposedLayoutINS4_7SwizzleILi2ELi4ELi3EEENS4_18smem_ptr_flag_bitsILi16EEENSR_INS5_IJNSA_ILi8EEESF_EEENS5_IJSF_SB_EEEEEEEvNS4_8identityESY_S18_vS19_EENS_8epilogue10collective18CollectiveEpilogueINS1B_23Sm100TmaWarpSpecializedILi4ELi2ELi32ELb1ELb0EEEJSG_NS5_IJNSR_ISE_SB_EENSR_ISF_SB_EEEEESH_SI_SH_SI_NS1B_6fusion15FusionCallbacksIS1F_NS1J_17LinearCombinationISH_fSH_fLNS_15FloatRoundStyleE2EEESG_S1I_JEEENS4_5SM1004TMEM4LOAD26SM100_TMEM_LOAD_32dp32b32xESY_S18_NS4_39AutoVectorizingCopyWithAssumedAlignmentILi128EEENS4_14SM90_TMA_STOREES18_S1U_S1U_EEEvvEEEEvNT_6ParamsE)
	.align		4
        /*000c*/ 	.word	index@(__assertfail)
	.align		4
        /*0010*/ 	.word	0x00000000
	.align		4
        /*0014*/ 	.word	0xfffffffe
	.align		4
        /*0018*/ 	.word	0x00000000
	.align		4
        /*001c*/ 	.word	0xfffffffd
	.align		4
        /*0020*/ 	.word	0x00000000
	.align		4
        /*0024*/ 	.word	0xfffffffc


//--------------------- .nv.constant4             --------------------------
	.section	.nv.constant4,"a",@progbits
	.align	8
	.align		8
.nv.constant4:
        /*0000*/ 	.dword	__assertfail
	.align		8
        /*0008*/ 	.dword	__unnamed_1
	.align		8
        /*0010*/ 	.dword	__unnamed_2
	.align		8
        /*0018*/ 	.dword	_ZN39_INTERNAL_cb6b2b68_4_k_cu_fd1150fc_70204cuda3std3__45__cpo5beginE
	.align		8
        /*0020*/ 	.dword	_ZN39_INTERNAL_cb6b2b68_4_k_cu_fd1150fc_70204cuda3std3__45__cpo3endE
	.align		8
        /*0028*/ 	.dword	_ZN39_INTERNAL_cb6b2b68_4_k_cu_fd1150fc_70204cuda3std3__45__cpo6cbeginE
	.align		8
        /*0030*/ 	.dword	_ZN39_INTERNAL_cb6b2b68_4_k_cu_fd1150fc_70204cuda3std3__45__cpo4cendE
	.align		8
        /*0038*/ 	.dword	_ZN39_INTERNAL_cb6b2b68_4_k_cu_fd1150fc_70204cuda3std3__441_GLOBAL__N__cb6b2b68_4_k_cu_fd1150fc_70206ignoreE
	.align		8
        /*0040*/ 	.dword	_ZN39_INTERNAL_cb6b2b68_4_k_cu_fd1150fc_70204cuda3std3__419piecewise_constructE
	.align		8
        /*0048*/ 	.dword	_ZN39_INTERNAL_cb6b2b68_4_k_cu_fd1150fc_70204cuda3std3__48in_placeE
	.align		8
        /*0050*/ 	.dword	_ZN39_INTERNAL_cb6b2b68_4_k_cu_fd1150fc_70204cuda3std6ranges3__45__cpo4swapE
	.align		8
        /*0058*/ 	.dword	_ZN39_INTERNAL_cb6b2b68_4_k_cu_fd1150fc_70204cuda3std6ranges3__45__cpo9iter_moveE
	.align		8
        /*0060*/ 	.dword	_ZN39_INTERNAL_cb6b2b68_4_k_cu_fd1150fc_70204cute7productE
	.align		8
        /*0068*/ 	.dword	_ZN39_INTERNAL_cb6b2b68_4_k_cu_fd1150fc_70204cute1_E
	.align		8
        /*0070*/ 	.dword	$str$25
	.align		8
        /*0078*/ 	.dword	$str$26
	.align		8
        /*0080*/ 	.dword	$str$27
	.align		8
        /*0088*/ 	.dword	$str$28


//--------------------- .text._ZN7cutlass13device_kernelINS_4gemm6kernel13GemmUniversalIN4cute5tupleIJiiiiEEENS1_10collective13CollectiveMmaINS1_35MainloopSm100TmaUmmaWarpSpecializedILi12ELi2ELi4ENS5_IJNS4_1CILi1EEESB_SB_EEEEENS5_IJNSA_ILi128EEESE_NSA_ILi32EEEEEENS_10bfloat16_tENS5_IJlSB_lEEESH_SI_NS4_8TiledMMAINS4_8MMA_AtomIJNS4_20SM100_MMA_F16BF16_SSISH_SH_fLi128ELi128ELNS4_4UMMA5MajorE0ELSN_0ELNSM_7ScaleInE0ELSO_0EEEEEENS4_6LayoutISC_NS5_IJNSA_ILi0EEESS_SS_EEEEENS5_IJNS4_10UnderscoreESV_SV_EEEEENS4_13SM90_TMA_LOADENS4_14ComposedLayoutINS4_7SwizzleILi2ELi4ELi3EEENS4_18smem_ptr_flag_bitsILi16EEENSR_INS5_IJNSA_ILi8EEESF_EEENS5_IJSF_SB_EEEEEEEvNS4_8identityESY_S18_vS19_EENS_8epilogue10collective18CollectiveEpilogueINS1B_23Sm100TmaWarpSpecializedILi4ELi2ELi32ELb1ELb0EEEJSG_NS5_IJNSR_ISE_SB_EENSR_ISF_SB_EEEEESH_SI_SH_SI_NS1B_6fusion15FusionCallbacksIS1F_NS1J_17LinearCombinationISH_fSH_fLNS_15FloatRoundStyleE2EEESG_S1I_JEEENS4_5SM1004TMEM4LOAD26SM100_TMEM_LOAD_32dp32b32xESY_S18_NS4_39AutoVectorizingCopyWithAssumedAlignmentILi128EEENS4_14SM90_TMA_STOREES18_S1U_S1U_EEEvvEEEEvNT_6ParamsE --------------------------
	.section	.text._ZN7cutlass13device_kernelINS_4gemm6kernel13GemmUniversalIN4cute5tupleIJiiiiEEENS1_10collective13CollectiveMmaINS1_35MainloopSm100TmaUmmaWarpSpecializedILi12ELi2ELi4ENS5_IJNS4_1CILi1EEESB_SB_EEEEENS5_IJNSA_ILi128EEESE_NSA_ILi32EEEEEENS_10bfloat16_tENS5_IJlSB_lEEESH_SI_NS4_8TiledMMAINS4_8MMA_AtomIJNS4_20SM100_MMA_F16BF16_SSISH_SH_fLi128ELi128ELNS4_4UMMA5MajorE0ELSN_0ELNSM_7ScaleInE0ELSO_0EEEEEENS4_6LayoutISC_NS5_IJNSA_ILi0EEESS_SS_EEEEENS5_IJNS4_10UnderscoreESV_SV_EEEEENS4_13SM90_TMA_LOADENS4_14ComposedLayoutINS4_7SwizzleILi2ELi4ELi3EEENS4_18smem_ptr_flag_bitsILi16EEENSR_INS5_IJNSA_ILi8EEESF_EEENS5_IJSF_SB_EEEEEEEvNS4_8identityESY_S18_vS19_EENS_8epilogue10collective18CollectiveEpilogueINS1B_23Sm100TmaWarpSpecializedILi4ELi2ELi32ELb1ELb0EEEJSG_NS5_IJNSR_ISE_SB_EENSR_ISF_SB_EEEEESH_SI_SH_SI_NS1B_6fusion15FusionCallbacksIS1F_NS1J_17LinearCombinationISH_fSH_fLNS_15FloatRoundStyleE2EEESG_S1I_JEEENS4_5SM1004TMEM4LOAD26SM100_TMEM_LOAD_32dp32b32xESY_S18_NS4_39AutoVectorizingCopyWithAssumedAlignmentILi128EEENS4_14SM90_TMA_STOREES18_S1U_S1U_EEEvvEEEEvNT_6ParamsE,"ax",@progbits
	.align	128
.text._ZN7cutlass13device_kernelINS_4gemm6kernel13GemmUniversalIN4cute5tupleIJiiiiEEENS1_10collective13CollectiveMmaINS1_35MainloopSm100TmaUmmaWarpSpecializedILi12ELi2ELi4ENS5_IJNS4_1CILi1EEESB_SB_EEEEENS5_IJNSA_ILi128EEESE_NSA_ILi32EEEEEENS_10bfloat16_tENS5_IJlSB_lEEESH_SI_NS4_8TiledMMAINS4_8MMA_AtomIJNS4_20SM100_MMA_F16BF16_SSISH_SH_fLi128ELi128ELNS4_4UMMA5MajorE0ELSN_0ELNSM_7ScaleInE0ELSO_0EEEEEENS4_6LayoutISC_NS5_IJNSA_ILi0EEESS_SS_EEEEENS5_IJNS4_10UnderscoreESV_SV_EEEEENS4_13SM90_TMA_LOADENS4_14ComposedLayoutINS4_7SwizzleILi2ELi4ELi3EEENS4_18smem_ptr_flag_bitsILi16EEENSR_INS5_IJNSA_ILi8EEESF_EEENS5_IJSF_SB_EEEEEEEvNS4_8identityESY_S18_vS19_EENS_8epilogue10collective18CollectiveEpilogueINS1B_23Sm100TmaWarpSpecializedILi4ELi2ELi32ELb1ELb0EEEJSG_NS5_IJNSR_ISE_SB_EENSR_ISF_SB_EEEEESH_SI_SH_SI_NS1B_6fusion15FusionCallbacksIS1F_NS1J_17LinearCombinationISH_fSH_fLNS_15FloatRoundStyleE2EEESG_S1I_JEEENS4_5SM1004TMEM4LOAD26SM100_TMEM_LOAD_32dp32b32xESY_S18_NS4_39AutoVectorizingCopyWithAssumedAlignmentILi128EEENS4_14SM90_TMA_STOREES18_S1U_S1U_EEEvvEEEEvNT_6ParamsE:
        .type           _ZN7cutlass13device_kernelINS_4gemm6kernel13GemmUniversalIN4cute5tupleIJiiiiEEENS1_10collective13CollectiveMmaINS1_35MainloopSm100TmaUmmaWarpSpecializedILi12ELi2ELi4ENS5_IJNS4_1CILi1EEESB_SB_EEEEENS5_IJNSA_ILi128EEESE_NSA_ILi32EEEEEENS_10bfloat16_tENS5_IJlSB_lEEESH_SI_NS4_8TiledMMAINS4_8MMA_AtomIJNS4_20SM100_MMA_F16BF16_SSISH_SH_fLi128ELi128ELNS4_4UMMA5MajorE0ELSN_0ELNSM_7ScaleInE0ELSO_0EEEEEENS4_6LayoutISC_NS5_IJNSA_ILi0EEESS_SS_EEEEENS5_IJNS4_10UnderscoreESV_SV_EEEEENS4_13SM90_TMA_LOADENS4_14ComposedLayoutINS4_7SwizzleILi2ELi4ELi3EEENS4_18smem_ptr_flag_bitsILi16EEENSR_INS5_IJNSA_ILi8EEESF_EEENS5_IJSF_SB_EEEEEEEvNS4_8identityESY_S18_vS19_EENS_8epilogue10collective18CollectiveEpilogueINS1B_23Sm100TmaWarpSpecializedILi4ELi2ELi32ELb1ELb0EEEJSG_NS5_IJNSR_ISE_SB_EENSR_ISF_SB_EEEEESH_SI_SH_SI_NS1B_6fusion15FusionCallbacksIS1F_NS1J_17LinearCombinationISH_fSH_fLNS_15FloatRoundStyleE2EEESG_S1I_JEEENS4_5SM1004TMEM4LOAD26SM100_TMEM_LOAD_32dp32b32xESY_S18_NS4_39AutoVectorizingCopyWithAssumedAlignmentILi128EEENS4_14SM90_TMA_STOREES18_S1U_S1U_EEEvvEEEEvNT_6ParamsE,@function
        .size           _ZN7cutlass13device_kernelINS_4gemm6kernel13GemmUniversalIN4cute5tupleIJiiiiEEENS1_10collective13CollectiveMmaINS1_35MainloopSm100TmaUmmaWarpSpecializedILi12ELi2ELi4ENS5_IJNS4_1CILi1EEESB_SB_EEEEENS5_IJNSA_ILi128EEESE_NSA_ILi32EEEEEENS_10bfloat16_tENS5_IJlSB_lEEESH_SI_NS4_8TiledMMAINS4_8MMA_AtomIJNS4_20SM100_MMA_F16BF16_SSISH_SH_fLi128ELi128ELNS4_4UMMA5MajorE0ELSN_0ELNSM_7ScaleInE0ELSO_0EEEEEENS4_6LayoutISC_NS5_IJNSA_ILi0EEESS_SS_EEEEENS5_IJNS4_10UnderscoreESV_SV_EEEEENS4_13SM90_TMA_LOADENS4_14ComposedLayoutINS4_7SwizzleILi2ELi4ELi3EEENS4_18smem_ptr_flag_bitsILi16EEENSR_INS5_IJNSA_ILi8EEESF_EEENS5_IJSF_SB_EEEEEEEvNS4_8identityESY_S18_vS19_EENS_8epilogue10collective18CollectiveEpilogueINS1B_23Sm100TmaWarpSpecializedILi4ELi2ELi32ELb1ELb0EEEJSG_NS5_IJNSR_ISE_SB_EENSR_ISF_SB_EEEEESH_SI_SH_SI_NS1B_6fusion15FusionCallbacksIS1F_NS1J_17LinearCombinationISH_fSH_fLNS_15FloatRoundStyleE2EEESG_S1I_JEEENS4_5SM1004TMEM4LOAD26SM100_TMEM_LOAD_32dp32b32xESY_S18_NS4_39AutoVectorizingCopyWithAssumedAlignmentILi128EEENS4_14SM90_TMA_STOREES18_S1U_S1U_EEEvvEEEEvNT_6ParamsE,(.L_x_201 - _ZN7cutlass13device_kernelINS_4gemm6kernel13GemmUniversalIN4cute5tupleIJiiiiEEENS1_10collective13CollectiveMmaINS1_35MainloopSm100TmaUmmaWarpSpecializedILi12ELi2ELi4ENS5_IJNS4_1CILi1EEESB_SB_EEEEENS5_IJNSA_ILi128EEESE_NSA_ILi32EEEEEENS_10bfloat16_tENS5_IJlSB_lEEESH_SI_NS4_8TiledMMAINS4_8MMA_AtomIJNS4_20SM100_MMA_F16BF16_SSISH_SH_fLi128ELi128ELNS4_4UMMA5MajorE0ELSN_0ELNSM_7ScaleInE0ELSO_0EEEEEENS4_6LayoutISC_NS5_IJNSA_ILi0EEESS_SS_EEEEENS5_IJNS4_10UnderscoreESV_SV_EEEEENS4_13SM90_TMA_LOADENS4_14ComposedLayoutINS4_7SwizzleILi2ELi4ELi3EEENS4_18smem_ptr_flag_bitsILi16EEENSR_INS5_IJNSA_ILi8EEESF_EEENS5_IJSF_SB_EEEEEEEvNS4_8identityESY_S18_vS19_EENS_8epilogue10collective18CollectiveEpilogueINS1B_23Sm100TmaWarpSpecializedILi4ELi2ELi32ELb1ELb0EEEJSG_NS5_IJNSR_ISE_SB_EENSR_ISF_SB_EEEEESH_SI_SH_SI_NS1B_6fusion15FusionCallbacksIS1F_NS1J_17LinearCombinationISH_fSH_fLNS_15FloatRoundStyleE2EEESG_S1I_JEEENS4_5SM1004TMEM4LOAD26SM100_TMEM_LOAD_32dp32b32xESY_S18_NS4_39AutoVectorizingCopyWithAssumedAlignmentILi128EEENS4_14SM90_TMA_STOREES18_S1U_S1U_EEEvvEEEEvNT_6ParamsE)
        .other          _ZN7cutlass13device_kernelINS_4gemm6kernel13GemmUniversalIN4cute5tupleIJiiiiEEENS1_10collective13CollectiveMmaINS1_35MainloopSm100TmaUmmaWarpSpecializedILi12ELi2ELi4ENS5_IJNS4_1CILi1EEESB_SB_EEEEENS5_IJNSA_ILi128EEESE_NSA_ILi32EEEEEENS_10bfloat16_tENS5_IJlSB_lEEESH_SI_NS4_8TiledMMAINS4_8MMA_AtomIJNS4_20SM100_MMA_F16BF16_SSISH_SH_fLi128ELi128ELNS4_4UMMA5MajorE0ELSN_0ELNSM_7ScaleInE0ELSO_0EEEEEENS4_6LayoutISC_NS5_IJNSA_ILi0EEESS_SS_EEEEENS5_IJNS4_10UnderscoreESV_SV_EEEEENS4_13SM90_TMA_LOADENS4_14ComposedLayoutINS4_7SwizzleILi2ELi4ELi3EEENS4_18smem_ptr_flag_bitsILi16EEENSR_INS5_IJNSA_ILi8EEESF_EEENS5_IJSF_SB_EEEEEEEvNS4_8identityESY_S18_vS19_EENS_8epilogue10collective18CollectiveEpilogueINS1B_23Sm100TmaWarpSpecializedILi4ELi2ELi32ELb1ELb0EEEJSG_NS5_IJNSR_ISE_SB_EENSR_ISF_SB_EEEEESH_SI_SH_SI_NS1B_6fusion15FusionCallbacksIS1F_NS1J_17LinearCombinationISH_fSH_fLNS_15FloatRoundStyleE2EEESG_S1I_JEEENS4_5SM1004TMEM4LOAD26SM100_TMEM_LOAD_32dp32b32xESY_S18_NS4_39AutoVectorizingCopyWithAssumedAlignmentILi128EEENS4_14SM90_TMA_STOREES18_S1U_S1U_EEEvvEEEEvNT_6ParamsE,@"STO_CUDA_ENTRY STV_DEFAULT"
_ZN7cutlass13device_kernelINS_4gemm6kernel13GemmUniversalIN4cute5tupleIJiiiiEEENS1_10collective13CollectiveMmaINS1_35MainloopSm100TmaUmmaWarpSpecializedILi12ELi2ELi4ENS5_IJNS4_1CILi1EEESB_SB_EEEEENS5_IJNSA_ILi128EEESE_NSA_ILi32EEEEEENS_10bfloat16_tENS5_IJlSB_lEEESH_SI_NS4_8TiledMMAINS4_8MMA_AtomIJNS4_20SM100_MMA_F16BF16_SSISH_SH_fLi128ELi128ELNS4_4UMMA5MajorE0ELSN_0ELNSM_7ScaleInE0ELSO_0EEEEEENS4_6LayoutISC_NS5_IJNSA_ILi0EEESS_SS_EEEEENS5_IJNS4_10UnderscoreESV_SV_EEEEENS4_13SM90_TMA_LOADENS4_14ComposedLayoutINS4_7SwizzleILi2ELi4ELi3EEENS4_18smem_ptr_flag_bitsILi16EEENSR_INS5_IJNSA_ILi8EEESF_EEENS5_IJSF_SB_EEEEEEEvNS4_8identityESY_S18_vS19_EENS_8epilogue10collective18CollectiveEpilogueINS1B_23Sm100TmaWarpSpecializedILi4ELi2ELi32ELb1ELb0EEEJSG_NS5_IJNSR_ISE_SB_EENSR_ISF_SB_EEEEESH_SI_SH_SI_NS1B_6fusion15FusionCallbacksIS1F_NS1J_17LinearCombinationISH_fSH_fLNS_15FloatRoundStyleE2EEESG_S1I_JEEENS4_5SM1004TMEM4LOAD26SM100_TMEM_LOAD_32dp32b32xESY_S18_NS4_39AutoVectorizingCopyWithAssumedAlignmentILi128EEENS4_14SM90_TMA_STOREES18_S1U_S1U_EEEvvEEEEvNT_6ParamsE:
[----:B------:R-:W1:Y:S01]  /*0000*/  LDC R1, c[0x0][0x37c] ;  /* 0x0000df00ff017b82 */ /* 0x000e620000000800 */
[----:B------:R-:W2:Y:S01]  /*0010*/  S2R R101, SR_TID.X ;  /* 0x0000000000657919 */ /* 0x000ea20000002100 */
[----:B------:R-:W3:Y:S01]  /*0020*/  LDCU.64 UR4, c[0x0][0x890] ;  /* 0x00011200ff0477ac */ /* 0x000ee20008000a00 */
[----:B------:R-:W-:Y:S02]  /*0030*/  PRMT R88, RZ, 0x7610, R88 ;  /* 0x00007610ff587816 */ /* 0x000fe40000000058 */
[----:B------:R-:W-:Y:S01]  /*0040*/  ELECT P5, URZ, PT ;  /* 0x0000000000ff782f */ /* 0x000fe200038a0000 */
[----:B------:R-:W4:Y:S01]  /*0050*/  LDCU.64 UR46, c[0x0][0x358] ;  /* 0x00006b00ff2e77ac */ /* 0x000f220008000a00 */
[----:B---3--:R-:W-:-:S04]  /*0060*/  UISETP.NE.U32.AND UP0, UPT, UR4, URZ, UPT ;  /* 0x000000ff0400728c */ /* 0x008fc8000bf05070 */
[----:B------:R-:W-:Y:S01]  /*0070*/  UISETP.NE.AND.EX UP0, UPT, UR5, URZ, UPT, UP0 ;  /* 0x000000ff0500728c */ /* 0x000fe2000bf05300 */
[----:B--2---:R-:W-:-:S05]  /*0080*/  SHF.R.U32.HI R92, RZ, 0x5, R101 ;  /* 0x00000005ff5c7819 */ /* 0x004fca0000011665 */
[----:B------:R-:W2:Y:S02]  /*0090*/  SHFL.IDX PT, R0, R92, RZ, 0x1f ;  /* 0x00001fff5c007589 */ /* 0x000ea400000e0000 */
[----:B--2---:R-:W-:Y:S01]  /*00a0*/  R2UR UR8, R0 ;  /* 0x00000000000872ca */ /* 0x004fe200000e0000 */
[----:B-1--4-:R-:W-:-:S14]  /*00b0*/  BRA.U UP0, `(.L_x_0) ;  /* 0x00000001002c7547 */ /* 0x012fdc000b800000 */
[----:B------:R-:W1:Y:S02]  /*00c0*/  LDCU.64 UR6, c[0x0][0x888] ;  /* 0x00011100ff0677ac */ /* 0x000e640008000a00 */
[----:B-1----:R-:W-:-:S04]  /*00d0*/  UISETP.NE.U32.AND UP0, UPT, UR6, URZ, UPT ;  /* 0x000000ff0600728c */ /* 0x002fc8000bf05070 */
[----:B------:R-:W-:-:S09]  /*00e0*/  UISETP.NE.AND.EX UP0, UPT, UR7, URZ, UPT, UP0 ;  /* 0x000000ff0700728c */ /* 0x000fd2000bf05300 */
[----:B------:R-:W-:Y:S05]  /*00f0*/  BRA.U !UP0, `(.L_x_1) ;  /* 0x0000000108107547 */ /* 0x000fea000b800000 */
[----:B------:R-:W1:Y:S02]  /*0100*/  LDC.64 R2, c[0x0][0x888] ;  /* 0x00022200ff027b82 */ /* 0x000e640000000a00 */
[----:B-1----:R1:W5:Y:S01]  /*0110*/  LDG.E R49, desc[UR46][R2.64] ;  /* 0x0000002e02317981 */ /* 0x002362000c1e1900 */
[----:B------:R-:W-:Y:S01]  /*0120*/  HFMA2 R88, -RZ, RZ, 0, 5.9604644775390625e-08 ;  /* 0x00000001ff587431 */ /* 0x000fe200000001ff */
[----:B------:R-:W-:Y:S05]  /*0130*/  BRA `(.L_x_0) ;  /* 0x00000000000c7947 */ /* 0x000fea0003800000 */
.L_x_1:
[----:B------:R-:W1:Y:S01]  /*0140*/  LDCU UR6, c[0x0][0x880] ;  /* 0x00011000ff0677ac */ /* 0x000e620008000800 */
[----:B------:R-:W-:Y:S01]  /*0150*/  HFMA2 R88, -RZ, RZ, 0, 5.9604644775390625e-08 ;  /* 0x00000001ff587431 */ /* 0x000fe200000001ff */
[----:B-1----:R-:W-:-:S07]  /*0160*/  MOV R49, UR6 ;  /* 0x0000000600317c02 */ /* 0x002fce0008000f00 */
.L_x_0:
[----:B------:R-:W2:Y:S02]  /*0170*/  LDCU.64 UR6, c[0x0][0x8b0] ;  /* 0x00011600ff0677ac */ /* 0x000ea40008000a00 */
[----:B--2---:R-:W-:-:S04]  /*0180*/  UISETP.NE.U32.AND UP0, UPT, UR6, URZ, UPT ;  /* 0x000000ff0600728c */ /* 0x004fc8000bf05070 */
[----:B------:R-:W-:-:S09]  /*0190*/  UISETP.NE.AND.EX UP0, UPT, UR7, URZ, UPT, UP0 ;  /* 0x000000ff0700728c */ /* 0x000fd2000bf05300 */
[----:B------:R-:W-:Y:S05]  /*01a0*/  BRA.U UP0, `(.L_x_2) ;  /* 0x0000000100247547 */ /* 0x000fea000b800000 */
[----:B------:R-:W2:Y:S02]  /*01b0*/  LDCU.64 UR6, c[0x0][0x8a8] ;  /* 0x00011500ff0677ac */ /* 0x000ea40008000a00 */
[----:B--2---:R-:W-:-:S04]  /*01c0*/  UISETP.NE.U32.AND UP0, UPT, UR6, URZ, UPT ;  /* 0x000000ff0600728c */ /* 0x004fc8000bf05070 */
[----:B------:R-:W-:-:S09]  /*01d0*/  UISETP.NE.AND.EX UP0, UPT, UR7, URZ, UPT, UP0 ;  /* 0x000000ff0700728c */ /* 0x000fd2000bf05300 */
[----:B------:R-:W-:Y:S05]  /*01e0*/  BRA.U !UP0, `(.L_x_3) ;  /* 0x00000001080c7547 */ /* 0x000fea000b800000 */
[----:B-1----:R-:W1:Y:S02]  /*01f0*/  LDC.64 R2, c[0x0][0x8a8] ;  /* 0x00022a00ff027b82 */ /* 0x002e640000000a00 */
[----:B-1----:R2:W5:Y:S01]  /*0200*/  LDG.E R47, desc[UR46][R2.64] ;  /* 0x0000002e022f7981 */ /* 0x002562000c1e1900 */
[----:B------:R-:W-:Y:S05]  /*0210*/  BRA `(.L_x_2) ;  /* 0x0000000000087947 */ /* 0x000fea0003800000 */
.L_x_3:
[----:B------:R-:W2:Y:S02]  /*0220*/  LDCU UR6, c[0x0][0x8a0] ;  /* 0x00011400ff0677ac */ /* 0x000ea40008000800 */
[----:B--2---:R-:W-:Y:S02]  /*0230*/  MOV R47, UR6 ;  /* 0x00000006002f7c02 */ /* 0x004fe40008000f00 */
.L_x_2:
[----:B------:R-:W-:Y:S01]  /*0240*/  IMAD.U32 R0, RZ, RZ, UR8 ;  /* 0x00000008ff007e24 */ /* 0x000fe2000f8e00ff */
[----:B------:R-:W-:Y:S04]  /*0250*/  BSSY.RECONVERGENT B0, `(.L_x_4) ;  /* 0x000000c000007945 */ /* 0x000fe80003800200 */
[C---:B------:R-:W-:Y:S02]  /*0260*/  ISETP.NE.OR P1, PT, R0.reuse, 0x1, !P5 ;  /* 0x000000010000780c */ /* 0x040fe40006f25670 */
[----:B------:R-:W-:-:S11]  /*0270*/  ISETP.NE.OR P0, PT, R0, 0x3, !P5 ;  /* 0x000000030000780c */ /* 0x000fd60006f05670 */
[----:B------:R-:W-:Y:S05]  /*0280*/  @P1 BRA `(.L_x_5) ;  /* 0x0000000000201947 */ /* 0x000fea0003800000 */
[----:B------:R-:W3:Y:S02]  /*0290*/  LDCU.64 UR6, c[0x0][0x348] ;  /* 0x00006900ff0677ac */ /* 0x000ee40008000a00 */
[----:B---3--:R-:W-:Y:S02]  /*02a0*/  UIADD3 UR10, UP1, UPT, UR6, 0x80, URZ ;  /* 0x00000080060a7890 */ /* 0x008fe4000ff3e0ff */
[----:B------:R-:W-:Y:S02]  /*02b0*/  UIADD3 UR6, UP0, UPT, UR6, 0x180, URZ ;  /* 0x0000018006067890 */ /* 0x000fe4000ff1e0ff */
[----:B------:R-:W-:Y:S02]  /*02c0*/  UIADD3.X UR11, UPT, UPT, URZ, UR7, URZ, UP1, !UPT ;  /* 0x00000007ff0b7290 */ /* 0x000fe40008ffe4ff */
[----:B------:R-:W-:-:S07]  /*02d0*/  UIADD3.X UR7, UPT, UPT, URZ, UR7, URZ, UP0, !UPT ;  /* 0x00000007ff077290 */ /* 0x000fce00087fe4ff */
[----:B------:R3:W-:Y:S02]  /*02e0*/  UTMACCTL.PF [UR10] ;  /* 0x000000000a0079b9 */ /* 0x0007e40008040000 */
[----:B------:R3:W-:Y:S02]  /*02f0*/  UTMACCTL.PF [UR6] ;  /* 0x00000000060079b9 */ /* 0x0007e40008040000 */
[----:B---3--:R-:W-:Y:S01]  /*0300*/  NOP ;  /* 0x0000000000007918 */ /* 0x008fe20000000000 */
.L_x_5:
[----:B------:R-:W-:Y:S05]  /*0310*/  BSYNC.RECONVERGENT B0 ;  /* 0x0000000000007941 */ /* 0x000fea0003800200 */
.L_x_4:
[----:B------:R-:W-:Y:S04]  /*0320*/  BSSY.RECONVERGENT B0, `(.L_x_6) ;  /* 0x000000a000007945 */ /* 0x000fe80003800200 */
        /* <DEDUP_REMOVED lines=9> */
.L_x_7:
[----:B------:R-:W-:Y:S05]  /*03c0*/  BSYNC.RECONVERGENT B0 ;  /* 0x0000000000007941 */ /* 0x000fea0003800200 */
.L_x_6:
[----:B------:R-:W3:Y:S01]  /*03d0*/  LDCU.64 UR6, c[0x0][0x888] ;  /* 0x00011100ff0677ac */ /* 0x000ee20008000a00 */
[----:B------:R-:W-:Y:S02]  /*03e0*/  UISETP.EQ.U32.AND UP1, UPT, UR4, URZ, UPT ;  /* 0x000000ff0400728c */ /* 0x000fe4000bf22070 */
[----:B------:R-:W-:Y:S02]  /*03f0*/  UPLOP3.LUT UP2, UPT, UPT, UPT, UPT, 0x80, 0x8 ;  /* 0x000000000008789c */ /* 0x000fe40003f4f070 */
[----:B---3--:R-:W-:-:S04]  /*0400*/  UISETP.NE.U32.AND UP0, UPT, UR6, URZ, UPT ;  /* 0x000000ff0600728c */ /* 0x008fc8000bf05070 */
[----:B------:R-:W-:-:S04]  /*0410*/  UISETP.NE.AND.EX UP0, UPT, UR7, URZ, UPT, UP0 ;  /* 0x000000ff0700728c */ /* 0x000fc8000bf05300 */
[----:B------:R-:W-:-:S04]  /*0420*/  UISETP.EQ.OR.EX UP3, UPT, UR5, URZ, !UP0, UP1 ;  /* 0x000000ff0500728c */ /* 0x000fc8000c762710 */
[----:B------:R-:W-:-:S05]  /*0430*/  UP2UR UR50, UPR, URZ, 0x8 ;  /* 0x00000008ff327883 */ /* 0x000fca0008000000 */
[----:B------:R-:W-:Y:S07]  /*0440*/  BRA.U !UP3, `(.L_x_8) ;  /* 0x000000010b207547 */ /* 0x000fee000b800000 */
[----:B------:R-:W-:Y:S01]  /*0450*/  UISETP.NE.U32.AND UP2, UPT, UR4, URZ, UPT ;  /* 0x000000ff0400728c */ /* 0x000fe2000bf45070 */
[----:B-----5:R-:W-:Y:S01]  /*0460*/  FSETP.NEU.AND P0, PT, R49, RZ, PT ;  /* 0x000000ff3100720b */ /* 0x020fe20003f0d000 */
[----:B------:R-:W-:Y:S02]  /*0470*/  USEL UR4, URZ, 0xffffffff, UP0 ;  /* 0xffffffffff047887 */ /* 0x000fe40008000000 */
[----:B------:R-:W-:-:S10]  /*0480*/  UISETP.NE.AND.EX UP2, UPT, UR5, URZ, UPT, UP2 ;  /* 0x000000ff0500728c */ /* 0x000fd4000bf45320 */
[----:B------:R-:W-:Y:S01]  /*0490*/  VOTEU.ANY UP1, P0 ;  /* 0x0000000000ff7886 */ /* 0x000fe20000020100 */
[----:B------:R-:W-:-:S04]  /*04a0*/  @!UP2 USEL UR4, URZ, 0xffffffff, UP1 ;  /* 0xffffffffff04a887 */ /* 0x000fc80008800000 */
[----:B------:R-:W-:-:S04]  /*04b0*/  ULOP3.LUT UR4, UR4, 0x1, URZ, 0xc0, !UPT ;  /* 0x0000000104047892 */ /* 0x000fc8000f8ec0ff */
[----:B------:R-:W-:-:S11]  /*04c0*/  UISETP.NE.U32.AND UP2, UPT, UR4, 0x1, UPT ;  /* 0x000000010400788c */ /* 0x000fd6000bf45070 */
.L_x_8:
[----:B-12---:R-:W1:Y:S01]  /*04d0*/  SHFL.IDX PT, R2, R92, RZ, 0x1f ;  /* 0x00001fff5c027589 */ /* 0x006e6200000e0000 */
[----:B------:R-:W-:-:S04]  /*04e0*/  UISETP.NE.AND UP1, UPT, UR8, 0x2, UPT ;  /* 0x000000020800788c */ /* 0x000fc8000bf25270 */
[----:B------:R-:W-:Y:S01]  /*04f0*/  USEL UR6, URZ, 0x1, UP1 ;  /* 0x00000001ff067887 */ /* 0x000fe20008800000 */
[----:B-1----:R-:W-:-:S13]  /*0500*/  ISETP.NE.AND P0, PT, R2, RZ, PT ;  /* 0x000000ff0200720c */ /* 0x002fda0003f05270 */
[----:B------:R-:W-:Y:S05]  /*0510*/  @P0 BRA `(.L_x_9) ;  /* 0x0000000000940947 */ /* 0x000fea0003800000 */
[----:B------:R-:W-:Y:S01]  /*0520*/  ELECT P0, URZ, PT ;  /* 0x0000000000ff782f */ /* 0x000fe20003800000 */
[----:B------:R-:W-:-:S12]  /*0530*/  BSSY.RECONVERGENT B0, `(.L_x_9) ;  /* 0x0000023000007945 */ /* 0x000fd80003800200 */
[----:B------:R-:W-:Y:S05]  /*0540*/  @!P0 BRA `(.L_x_10) ;  /* 0x0000000000848947 */ /* 0x000fea0003800000 */
[----:B------:R-:W1:Y:S01]  /*0550*/  S2UR UR5, SR_CgaCtaId ;  /* 0x00000000000579c3 */ /* 0x000e620000008800 */
[----:B------:R-:W-:Y:S01]  /*0560*/  UMOV UR7, 0x400 ;  /* 0x0000040000077882 */ /* 0x000fe20000000000 */
[----:B------:R-:W-:Y:S02]  /*0570*/  UMOV UR4, 0x1 ;  /* 0x0000000100047882 */ /* 0x000fe40000000000 */
[----:B------:R-:W-:-:S04]  /*0580*/  UIADD3 UR10, UPT, UPT, -UR4, 0x100000, URZ ;  /* 0x00100000040a7890 */ /* 0x000fc8000fffe1ff */
[----:B------:R-:W-:Y:S02]  /*0590*/  USHF.L.U32 UR11, UR10, 0xb, URZ ;  /* 0x0000000b0a0b7899 */ /* 0x000fe400080006ff */
[----:B------:R-:W-:Y:S02]  /*05a0*/  USHF.L.U32 UR10, UR10, 0x1, URZ ;  /* 0x000000010a0a7899 */ /* 0x000fe400080006ff */
[----:B-1----:R-:W-:Y:S01]  /*05b0*/  ULEA UR5, UR5, UR7, 0x18 ;  /* 0x0000000705057291 */ /* 0x002fe2000f8ec0ff */
[----:B------:R-:W1:Y:S11]  /*05c0*/  FENCE.VIEW.ASYNC.S ;  /* 0x00000000000073c6 */ /* 0x000e760000000000 */
[----:B-1----:R1:W2:Y:S01]  /*05d0*/  SYNCS.EXCH.64 URZ, [UR5], UR10 ;  /* 0x0000000a05ff75b2 */ /* 0x0022a20008000100 */
[----:B------:R1:W3:Y:S01]  /*05e0*/  SYNCS.EXCH.64 URZ, [UR5+0x60], UR10 ;  /* 0x0000600a05ff75b2 */ /* 0x0002e20008000100 */
[----:B------:R1:W4:Y:S01]  /*05f0*/  SYNCS.EXCH.64 URZ, [UR5+0x8], UR10 ;  /* 0x0000080a05ff75b2 */ /* 0x0003220008000100 */
[----:B------:R1:W1:Y:S01]  /*0600*/  SYNCS.EXCH.64 URZ, [UR5+0x68], UR10 ;  /* 0x0000680a05ff75b2 */ /* 0x0002620008000100 */
        /* <DEDUP_REMOVED lines=20> */
[----:B--2---:R-:W-:Y:S01]  /*0750*/  NOP ;  /* 0x0000000000007918 */ /* 0x004fe20000000000 */
.L_x_10:
[----:B-1----:R-:W-:Y:S05]  /*0760*/  BSYNC.RECONVERGENT B0 ;  /* 0x0000000000007941 */ /* 0x002fea0003800200 */
.L_x_9:
[----:B------:R-:W1:Y:S01]  /*0770*/  SHFL.IDX PT, R2, R92, RZ, 0x1f ;  /* 0x00001fff5c027589 */ /* 0x000e6200000e0000 */
[----:B------:R-:W-:Y:S01]  /*0780*/  NOP ;  /* 0x0000000000007918 */ /* 0x000fe20000000000 */
[----:B-1----:R-:W-:-:S13]  /*0790*/  ISETP.NE.AND P0, PT, R2, 0x1, PT ;  /* 0x000000010200780c */ /* 0x002fda0003f05270 */
[----:B------:R-:W-:Y:S05]  /*07a0*/  @P0 BRA `(.L_x_11) ;  /* 0x0000000000580947 */ /* 0x000fea0003800000 */
[----:B------:R-:W1:Y:S01]  /*07b0*/  S2UR UR7, SR_CgaCtaId ;  /* 0x00000000000779c3 */ /* 0x000e620000008800 */
[----:B------:R-:W-:Y:S01]  /*07c0*/  UMOV UR9, 0x400 ;  /* 0x0000040000097882 */ /* 0x000fe20000000000 */
[----:B------:R-:W-:Y:S01]  /*07d0*/  UMOV UR5, 0x20 ;  /* 0x0000002000057882 */ /* 0x000fe20000000000 */
[----:B------:R-:W-:Y:S01]  /*07e0*/  UMOV UR4, 0x80 ;  /* 0x0000008000047882 */ /* 0x000fe20000000000 */
[----:B------:R-:W-:-:S04]  /*07f0*/  UIADD3 UR10, UPT, UPT, -UR5, 0x100000, URZ ;  /* 0x00100000050a7890 */ /* 0x000fc8000fffe1ff */
[----:B------:R-:W-:Y:S02]  /*0800*/  USHF.L.U32 UR11, UR10, 0xb, URZ ;  /* 0x0000000b0a0b7899 */ /* 0x000fe400080006ff */
[----:B------:R-:W-:Y:S02]  /*0810*/  USHF.L.U32 UR10, UR10, 0x1, URZ ;  /* 0x000000010a0a7899 */ /* 0x000fe400080006ff */
[----:B------:R-:W-:-:S04]  /*0820*/  UIADD3 UR4, UPT, UPT, -UR4, 0x100000, URZ ;  /* 0x0010000004047890 */ /* 0x000fc8000fffe1ff */
[----:B------:R-:W-:Y:S02]  /*0830*/  USHF.L.U32 UR5, UR4, 0xb, URZ ;  /* 0x0000000b04057899 */ /* 0x000fe400080006ff */
[----:B------:R-:W-:Y:S01]  /*0840*/  USHF.L.U32 UR4, UR4, 0x1, URZ ;  /* 0x0000000104047899 */ /* 0x000fe200080006ff */
[----:B------:R-:W-:Y:S01]  /*0850*/  ELECT P0, URZ, PT ;  /* 0x0000000000ff782f */ /* 0x000fe20003800000 */
[----:B-1----:R-:W-:Y:S01]  /*0860*/  ULEA UR7, UR7, UR9, 0x18 ;  /* 0x0000000907077291 */ /* 0x002fe2000f8ec0ff */
[----:B------:R-:W1:Y:S11]  /*0870*/  FENCE.VIEW.ASYNC.S ;  /* 0x00000000000073c6 */ /* 0x000e760000000000 */
[----:B-1----:R1:W2:Y:S01]  /*0880*/  SYNCS.EXCH.64 URZ, [UR7+0xc0], UR10 ;  /* 0x0000c00a07ff75b2 */ /* 0x0022a20008000100 */
[----:B------:R1:W1:Y:S01]  /*0890*/  SYNCS.EXCH.64 URZ, [UR7+0xe0], UR4 ;  /* 0x0000e00407ff75b2 */ /* 0x0002620008000100 */
[----:B------:R1:W1:Y:S01]  /*08a0*/  SYNCS.EXCH.64 URZ, [UR7+0xc8], UR10 ;  /* 0x0000c80a07ff75b2 */ /* 0x0002620008000100 */
[----:B------:R1:W1:Y:S01]  /*08b0*/  SYNCS.EXCH.64 URZ, [UR7+0xe8], UR4 ;  /* 0x0000e80407ff75b2 */ /* 0x0002620008000100 */
[----:B------:R1:W1:Y:S01]  /*08c0*/  SYNCS.EXCH.64 URZ, [UR7+0xd0], UR10 ;  /* 0x0000d00a07ff75b2 */ /* 0x0002620008000100 */
[----:B------:R1:W1:Y:S01]  /*08d0*/  SYNCS.EXCH.64 URZ, [UR7+0xf0], UR4 ;  /* 0x0000f00407ff75b2 */ /* 0x0002620008000100 */
[----:B------:R1:W1:Y:S01]  /*08e0*/  SYNCS.EXCH.64 URZ, [UR7+0xd8], UR10 ;  /* 0x0000d80a07ff75b2 */ /* 0x0002620008000100 */
[----:B------:R1:W1:Y:S01]  /*08f0*/  SYNCS.EXCH.64 URZ, [UR7+0xf8], UR4 ;  /* 0x0000f80407ff75b2 */ /* 0x0002620008000100 */
[----:B------:R-:W-:Y:S01]  /*0900*/  NOP ;  /* 0x0000000000007918 */ /* 0x000fe20000000000 */
.L_x_11:
[----:B------:R-:W3:Y:S01]  /*0910*/  SHFL.IDX PT, R2, R92, RZ, 0x1f ;  /* 0x00001fff5c027589 */ /* 0x000ee200000e0000 */
[----:B------:R-:W-:Y:S01]  /*0920*/  NOP ;  /* 0x0000000000007918 */ /* 0x000fe20000000000 */
[----:B---3--:R-:W-:-:S13]  /*0930*/  ISETP.NE.AND P0, PT, R2, 0x3, PT ;  /* 0x000000030200780c */ /* 0x008fda0003f05270 */
[----:B------:R-:W-:Y:S05]  /*0940*/  @P0 BRA `(.L_x_12) ;  /* 0x0000000000300947 */ /* 0x000fea0003800000 */
[----:B-1----:R-:W1:Y:S01]  /*0950*/  S2UR UR5, SR_CgaCtaId ;  /* 0x00000000000579c3 */ /* 0x002e620000008800 */
[----:B------:R-:W-:Y:S01]  /*0960*/  UMOV UR7, 0x400 ;  /* 0x0000040000077882 */ /* 0x000fe20000000000 */
[----:B------:R-:W-:Y:S01]  /*0970*/  UMOV UR4, 0x20 ;  /* 0x0000002000047882 */ /* 0x000fe20000000000 */
[----:B------:R-:W-:Y:S01]  /*0980*/  ELECT P0, URZ, PT ;  /* 0x0000000000ff782f */ /* 0x000fe20003800000 */
[----:B------:R-:W-:-:S04]  /*0990*/  UIADD3 UR10, UPT, UPT, -UR4, 0x100000, URZ ;  /* 0x00100000040a7890 */ /* 0x000fc8000fffe1ff */
[----:B------:R-:W-:Y:S02]  /*09a0*/  USHF.L.U32 UR11, UR10, 0xb, URZ ;  /* 0x0000000b0a0b7899 */ /* 0x000fe400080006ff */
[----:B------:R-:W-:Y:S02]  /*09b0*/  USHF.L.U32 UR10, UR10, 0x1, URZ ;  /* 0x000000010a0a7899 */ /* 0x000fe400080006ff */
[----:B-1----:R-:W-:Y:S01]  /*09c0*/  ULEA UR5, UR5, UR7, 0x18 ;  /* 0x0000000705057291 */ /* 0x002fe2000f8ec0ff */
[----:B------:R-:W1:Y:S11]  /*09d0*/  FENCE.VIEW.ASYNC.S ;  /* 0x00000000000073c6 */ /* 0x000e760000000000 */
[----:B-1----:R3:W1:Y:S01]  /*09e0*/  SYNCS.EXCH.64 URZ, [UR5+0x100], UR10 ;  /* 0x0001000a05ff75b2 */ /* 0x0026620008000100 */
[----:B------:R3:W1:Y:S02]  /*09f0*/  SYNCS.EXCH.64 URZ, [UR5+0x108], UR10 ;  /* 0x0001080a05ff75b2 */ /* 0x0006640008000100 */
[----:B---3--:R-:W-:Y:S01]  /*0a00*/  NOP ;  /* 0x0000000000007918 */ /* 0x008fe20000000000 */
.L_x_12:
[----:B------:R-:W3:Y:S01]  /*0a10*/  SHFL.IDX PT, R2, R92, RZ, 0x1f ;  /* 0x00001fff5c027589 */ /* 0x000ee200000e0000 */
[----:B------:R-:W-:Y:S01]  /*0a20*/  NOP ;  /* 0x0000000000007918 */ /* 0x000fe20000000000 */
[----:B---3--:R-:W-:-:S13]  /*0a30*/  ISETP.NE.AND P0, PT, R2, 0x4, PT ;  /* 0x000000040200780c */ /* 0x008fda0003f05270 */
[----:B------:R-:W-:Y:S05]  /*0a40*/  @P0 BRA `(.L_x_13) ;  /* 0x00000000004c0947 */ /* 0x000fea0003800000 */
[----:B-1----:R-:W1:Y:S01]  /*0a50*/  S2UR UR5, SR_CgaCtaId ;  /* 0x00000000000579c3 */ /* 0x002e620000008800 */
[----:B------:R-:W-:Y:S01]  /*0a60*/  UMOV UR9, 0x100 ;  /* 0x0000010000097882 */ /* 0x000fe20000000000 */
[----:B------:R-:W-:Y:S01]  /*0a70*/  UMOV UR7, 0x400 ;  /* 0x0000040000077882 */ /* 0x000fe20000000000 */
[----:B------:R-:W-:Y:S01]  /*0a80*/  USEL UR9, UR9, 0xe0, UP2 ;  /* 0x000000e009097887 */ /* 0x000fe20009000000 */
[----:B------:R-:W-:Y:S01]  /*0a90*/  UMOV UR4, 0x1 ;  /* 0x0000000100047882 */ /* 0x000fe20000000000 */
[----:B------:R-:W-:Y:S01]  /*0aa0*/  ELECT P0, URZ, PT ;  /* 0x0000000000ff782f */ /* 0x000fe20003800000 */
[----:B------:R-:W-:-:S04]  /*0ab0*/  UIADD3 UR10, UPT, UPT, -UR4, 0x100000, URZ ;  /* 0x00100000040a7890 */ /* 0x000fc8000fffe1ff */
[----:B------:R-:W-:Y:S02]  /*0ac0*/  USHF.L.U32 UR11, UR10, 0xb, URZ ;  /* 0x0000000b0a0b7899 */ /* 0x000fe400080006ff */
[----:B------:R-:W-:Y:S02]  /*0ad0*/  USHF.L.U32 UR10, UR10, 0x1, URZ ;  /* 0x000000010a0a7899 */ /* 0x000fe400080006ff */
[----:B------:R-:W-:-:S04]  /*0ae0*/  UIADD3 UR12, UPT, UPT, -UR9, 0x100000, URZ ;  /* 0x00100000090c7890 */ /* 0x000fc8000fffe1ff */
[----:B------:R-:W-:Y:S02]  /*0af0*/  USHF.L.U32 UR13, UR12, 0xb, URZ ;  /* 0x0000000b0c0d7899 */ /* 0x000fe400080006ff */
[----:B------:R-:W-:Y:S02]  /*0b00*/  USHF.L.U32 UR12, UR12, 0x1, URZ ;  /* 0x000000010c0c7899 */ /* 0x000fe400080006ff */
[----:B-1----:R-:W-:Y:S01]  /*0b10*/  ULEA UR5, UR5, UR7, 0x18 ;  /* 0x0000000705057291 */ /* 0x002fe2000f8ec0ff */
[----:B------:R-:W1:Y:S11]  /*0b20*/  FENCE.VIEW.ASYNC.S ;  /* 0x00000000000073c6 */ /* 0x000e760000000000 */
[----:B-1----:R3:W1:Y:S01]  /*0b30*/  SYNCS.EXCH.64 URZ, [UR5+0x110], UR10 ;  /* 0x0001100a05ff75b2 */ /* 0x0026620008000100 */
[----:B------:R3:W1:Y:S01]  /*0b40*/  SYNCS.EXCH.64 URZ, [UR5+0x120], UR12 ;  /* 0x0001200c05ff75b2 */ /* 0x0006620008000100 */
[----:B------:R3:W1:Y:S01]  /*0b50*/  SYNCS.EXCH.64 URZ, [UR5+0x118], UR10 ;  /* 0x0001180a05ff75b2 */ /* 0x0006620008000100 */
[----:B------:R3:W1:Y:S02]  /*0b60*/  SYNCS.EXCH.64 URZ, [UR5+0x128], UR12 ;  /* 0x0001280c05ff75b2 */ /* 0x0006640008000100 */
[----:B---3--:R-:W-:Y:S01]  /*0b70*/  NOP ;  /* 0x0000000000007918 */ /* 0x008fe20000000000 */
.L_x_13:
[----:B------:R-:W3:Y:S01]  /*0b80*/  SHFL.IDX PT, R2, R92, RZ, 0x1f ;  /* 0x00001fff5c027589 */ /* 0x000ee200000e0000 */
[----:B------:R-:W-:Y:S01]  /*0b90*/  NOP ;  /* 0x0000000000007918 */ /* 0x000fe20000000000 */
[----:B---3--:R-:W-:-:S13]  /*0ba0*/  ISETP.NE.AND P0, PT, R2, 0x5, PT ;  /* 0x000000050200780c */ /* 0x008fda0003f05270 */
[----:B------:R-:W-:Y:S05]  /*0bb0*/  @P0 BRA `(.L_x_14) ;  /* 0x0000000000580947 */ /* 0x000fea0003800000 */
[----:B-1----:R-:W1:Y:S01]  /*0bc0*/  S2UR UR7, SR_CgaCtaId ;  /* 0x00000000000779c3 */ /* 0x002e620000008800 */
        /* <DEDUP_REMOVED lines=12> */
[----:B-1----:R3:W1:Y:S01]  /*0c90*/  SYNCS.EXCH.64 URZ, [UR7+0x130], UR10 ;  /* 0x0001300a07ff75b2 */ /* 0x0026620008000100 */
[----:B------:R3:W1:Y:S01]  /*0ca0*/  SYNCS.EXCH.64 URZ, [UR7+0x150], UR4 ;  /* 0x0001500407ff75b2 */ /* 0x0006620008000100 */
[----:B------:R3:W1:Y:S01]  /*0cb0*/  SYNCS.EXCH.64 URZ, [UR7+0x138], UR10 ;  /* 0x0001380a07ff75b2 */ /* 0x0006620008000100 */
[----:B------:R3:W1:Y:S01]  /*0cc0*/  SYNCS.EXCH.64 URZ, [UR7+0x158], UR4 ;  /* 0x0001580407ff75b2 */ /* 0x0006620008000100 */
[----:B------:R3:W1:Y:S01]  /*0cd0*/  SYNCS.EXCH.64 URZ, [UR7+0x140], UR10 ;  /* 0x0001400a07ff75b2 */ /* 0x0006620008000100 */
[----:B------:R3:W1:Y:S01]  /*0ce0*/  SYNCS.EXCH.64 URZ, [UR7+0x160], UR4 ;  /* 0x0001600407ff75b2 */ /* 0x0006620008000100 */
[----:B------:R3:W1:Y:S01]  /*0cf0*/  SYNCS.EXCH.64 URZ, [UR7+0x148], UR10 ;  /* 0x0001480a07ff75b2 */ /* 0x0006620008000100 */
[----:B------:R3:W1:Y:S02]  /*0d00*/  SYNCS.EXCH.64 URZ, [UR7+0x168], UR4 ;  /* 0x0001680407ff75b2 */ /* 0x0006640008000100 */
[----:B---3--:R-:W-:Y:S01]  /*0d10*/  NOP ;  /* 0x0000000000007918 */ /* 0x008fe20000000000 */
.L_x_14:
        /* <DEDUP_REMOVED lines=18> */
.L_x_15:
[----:B-1----:R-:W1:Y:S01]  /*0e40*/  S2UR UR5, SR_CTAID.X ;  /* 0x00000000000579c3 */ /* 0x002e620000002500 */
[----:B------:R-:W-:-:S05]  /*0e50*/  CS2R.32 R87, SR_CgaSize ;  /* 0x0000000000577805 */ /* 0x000fca0000008a00 */
[----:B------:R-:W-:-:S05]  /*0e60*/  IMAD R87, R87, -0xa0, RZ ;  /* 0xffffff6057577824 */ /* 0x000fca00078e02ff */
[----:B------:R-:W-:-:S14]  /*0e70*/  R2UR UR9, R87 ;  /* 0x00000000570972ca */ /* 0x000fdc00000e0000 */
[----:B------:R-:W3:Y:S01]  /*0e80*/  LDCU UR9, c[0x0][UR9+0x2b0] ;  /* 0x00005600090977ac */ /* 0x000ee20008000800 */
[----:B------:R-:W-:Y:S01]  /*0e90*/  NOP ;  /* 0x0000000000007918 */ /* 0x000fe20000000000 */
[----:B------:R-:W-:-:S05]  /*0ea0*/  CS2R.32 R87, SR_CgaSize ;  /* 0x0000000000577805 */ /* 0x000fca0000008a00 */
[----:B------:R-:W-:-:S05]  /*0eb0*/  IMAD R87, R87, -0xa0, RZ ;  /* 0xffffff6057577824 */ /* 0x000fca00078e02ff */
[----:B------:R-:W-:-:S14]  /*0ec0*/  R2UR UR7, R87 ;  /* 0x00000000570772ca */ /* 0x000fdc00000e0000 */
[----:B------:R-:W2:Y:S01]  /*0ed0*/  LDCU UR7, c[0x0][UR7+0x2b4] ;  /* 0x00005680070777ac */ /* 0x000ea20008000800 */
[----:B------:R-:W4:Y:S08]  /*0ee0*/  S2UR UR4, SR_CTAID.Y ;  /* 0x00000000000479c3 */ /* 0x000f300000002600 */
[----:B------:R-:W2:Y:S01]  /*0ef0*/  LDC R10, c[0x0][0xb24] ;  /* 0x0002c900ff0a7b82 */ /* 0x000ea20000000800 */
[----:B-1----:R-:W-:-:S02]  /*0f00*/  I2FP.F32.U32 R87, UR5 ;  /* 0x0000000500577c45 */ /* 0x002fc40008201000 */
[----:B------:R-:W-:-:S05]  /*0f10*/  CS2R.32 R3, SR_CgaSize ;  /* 0x0000000000037805 */ /* 0x000fca0000008a00 */
[----:B------:R-:W-:-:S06]  /*0f20*/  IMAD R3, R3, -0xa0, RZ ;  /* 0xffffff6003037824 */ /* 0x000fcc00078e02ff */
[----:B------:R-:W1:Y:S01]  /*0f30*/  LDC R3, c[0x0][R3+0x2a0] ;  /* 0x0000a80003037b82 */ /* 0x000e620000000800 */
[----:B------:R-:W-:Y:S01]  /*0f40*/  MOV R15, UR5 ;  /* 0x00000005000f7c02 */ /* 0x000fe20008000f00 */
[----:B---3--:R-:W-:Y:S01]  /*0f50*/  FMUL R87, R87, UR9 ;  /* 0x0000000957577c20 */ /* 0x008fe20008400000 */
[----:B----4-:R-:W-:Y:S02]  /*0f60*/  I2FP.F32.U32 R86, UR4 ;  /* 0x0000000400567c45 */ /* 0x010fe40008201000 */
[----:B------:R-:W-:-:S05]  /*0f70*/  CS2R.32 R2, SR_CgaSize ;  /* 0x0000000000027805 */ /* 0x000fca0000008a00 */
[----:B------:R-:W-:-:S06]  /*0f80*/  IMAD R2, R2, -0xa0, RZ ;  /* 0xffffff6002027824 */ /* 0x000fcc00078e02ff */
[----:B------:R-:W3:Y:S01]  /*0f90*/  LDC R2, c[0x0][R2+0x2a4] ;  /* 0x0000a90002027b82 */ /* 0x000ee20000000800 */
[----:B------:R-:W-:Y:S01]  /*0fa0*/  MOV R14, UR4 ;  /* 0x00000004000e7c02 */ /* 0x000fe20008000f00 */
[----:B------:R-:W4:Y:S01]  /*0fb0*/  F2I.U32.TRUNC.NTZ R87, R87 ;  /* 0x0000005700577305 */ /* 0x000f22000020f000 */
[----:B--2---:R-:W-:-:S05]  /*0fc0*/  FMUL R86, R86, UR7 ;  /* 0x0000000756567c20 */ /* 0x004fca0008400000 */
[----:B------:R-:W-:Y:S01]  /*0fd0*/  BAR.SYNC.DEFER_BLOCKING 0x0 ;  /* 0x0000000000007b1d */ /* 0x000fe20000010000 */
[----:B------:R-:W-:-:S05]  /*0fe0*/  ISETP.GE.AND P0, PT, R10, 0x1, PT ;  /* 0x000000010a00780c */ /* 0x000fca0003f06270 */
[----:B------:R-:W2:Y:S02]  /*0ff0*/  F2I.U32.TRUNC.NTZ R86, R86 ;  /* 0x0000005600567305 */ /* 0x000ea4000020f000 */
[----:B------:R-:W3:Y:S01]  /*1000*/  S2UR UR36, SR_CTAID.Z ;  /* 0x00000000002479c3 */ /* 0x000ee20000002700 */
[----:B----4-:R-:W-:-:S05]  /*1010*/  IADD3 R87, PT, PT, -R87, RZ, RZ ;  /* 0x000000ff57577210 */ /* 0x010fca0007ffe1ff */
[----:B-1----:R-:W-:Y:S01]  /*1020*/  IMAD R87, R3, R87, UR5 ;  /* 0x0000000503577e24 */ /* 0x002fe2000f8e0257 */
[----:B--2---:R-:W-:-:S05]  /*1030*/  IADD3 R86, PT, PT, -R86, RZ, RZ ;  /* 0x000000ff56567210 */ /* 0x004fca0007ffe1ff */
[----:B---3--:R-:W-:Y:S01]  /*1040*/  IMAD R86, R2, R86, UR4 ;  /* 0x0000000402567e24 */ /* 0x008fe2000f8e0256 */
[----:B------:R-:W-:Y:S06]  /*1050*/  @!P0 BRA `(.L_x_16) ;  /* 0x0000000000b88947 */ /* 0x000fec0003800000 */
[----:B------:R-:W1:Y:S01]  /*1060*/  LDC.64 R4, c[0x0][0xb18] ;  /* 0x0002c600ff047b82 */ /* 0x000e620000000a00 */
[----:B------:R-:W-:-:S07]  /*1070*/  ISETP.NE.AND P0, PT, R10, 0x1, PT ;  /* 0x000000010a00780c */ /* 0x000fce0003f05270 */
[----:B------:R-:W2:Y:S08]  /*1080*/  LDC R9, c[0x0][0xb0c] ;  /* 0x0002c300ff097b82 */ /* 0x000eb00000000800 */
[----:B------:R-:W3:Y:S08]  /*1090*/  LDC R12, c[0x0][0x370] ;  /* 0x0000dc00ff0c7b82 */ /* 0x000ef00000000800 */
[----:B------:R-:W4:Y:S01]  /*10a0*/  LDC R11, c[0x0][0x374] ;  /* 0x0000dd00ff0b7b82 */ /* 0x000f220000000800 */
[----:B-1----:R-:W-:-:S07]  /*10b0*/  ISETP.NE.AND P1, PT, R4, 0x1, PT ;  /* 0x000000010400780c */ /* 0x002fce0003f25270 */
[----:B------:R-:W3:Y:S01]  /*10c0*/  LDC.64 R6, c[0x0][0xb10] ;  /* 0x0002c400ff067b82 */ /* 0x000ee20000000a00 */
[----:B--2---:R-:W-:-:S07]  /*10d0*/  ISETP.NE.AND P2, PT, R9, 0x1, PT ;  /* 0x000000010900780c */ /* 0x004fce0003f45270 */
[----:B------:R-:W1:Y:S08]  /*10e0*/  LDC R8, c[0x0][0xb20] ;  /* 0x0002c800ff087b82 */ /* 0x000e700000000800 */
[----:B------:R-:W2:Y:S01]  /*10f0*/  LDC.64 R2, c[0x0][0xb28] ;  /* 0x0002ca00ff027b82 */ /* 0x000ea20000000a00 */
[----:B----4-:R-:W-:-:S04]  /*1100*/  IMAD.HI.U32 R13, R11, R5, RZ ;  /* 0x000000050b0d7227 */ /* 0x010fc800078e00ff */
[----:B------:R-:W-:-:S04]  /*1110*/  IMAD.HI.U32 R5, R14, R5, RZ ;  /* 0x000000050e057227 */ /* 0x000fc800078e00ff */
[----:B---3--:R-:W-:-:S05]  /*1120*/  IMAD.HI.U32 R16, R12, R6, RZ ;  /* 0x000000060c107227 */ /* 0x008fca00078e00ff */
[-C--:B------:R-:W-:Y:S01]  /*1130*/  @P2 SHF.R.U32.HI R12, RZ, R7.reuse, R16 ;  /* 0x00000007ff0c2219 */ /* 0x080fe20000011610 */
[----:B------:R-:W-:Y:S01]  /*1140*/  IMAD.HI.U32 R16, R15, R6, RZ ;  /* 0x000000060f107227 */ /* 0x000fe200078e00ff */
[-C--:B-1----:R-:W-:Y:S02]  /*1150*/  @P1 SHF.R.U32.HI R11, RZ, R8.reuse, R13 ;  /* 0x00000008ff0b1219 */ /* 0x082fe4000001160d */
[----:B------:R-:W-:Y:S02]  /*1160*/  SHF.R.U32.HI R5, RZ, R8, R5 ;  /* 0x00000008ff057219 */ /* 0x000fe40000011605 */
[----:B------:R-:W-:Y:S02]  /*1170*/  SHF.R.U32.HI R16, RZ, R7, R16 ;  /* 0x00000007ff107219 */ /* 0x000fe40000011610 */
[----:B------:R-:W-:Y:S01]  /*1180*/  SEL R5, R14, R5, !P1 ;  /* 0x000000050e057207 */ /* 0x000fe20004800000 */
[----:B--2---:R-:W-:Y:S01]  /*1190*/  IMAD.HI.U32 R13, R11, R2, RZ ;  /* 0x000000020b0d7227 */ /* 0x004fe200078e00ff */
[----:B------:R-:W-:-:S03]  /*11a0*/  SEL R16, R15, R16, !P2 ;  /* 0x000000100f107207 */ /* 0x000fc60005000000 */
[----:B------:R-:W-:Y:S01]  /*11b0*/  IMAD.HI.U32 R6, R12, R2, RZ ;  /* 0x000000020c067227 */ /* 0x000fe200078e00ff */
[----:B------:R-:W-:-:S04]  /*11c0*/  @P0 SHF.R.U32.HI R11, RZ, R3, R13 ;  /* 0x00000003ff0b0219 */ /* 0x000fc8000001160d */
[----:B------:R-:W-:Y:S01]  /*11d0*/  @P0 SHF.R.U32.HI R12, RZ, R3, R6 ;  /* 0x00000003ff0c0219 */ /* 0x000fe20000011606 */
[----:B------:R-:W-:-:S04]  /*11e0*/  IMAD R11, R11, R10, RZ ;  /* 0x0000000a0b0b7224 */ /* 0x000fc800078e02ff */
[----:B------:R-:W-:Y:S01]  /*11f0*/  IMAD R6, R12, R10, RZ ;  /* 0x0000000a0c067224 */ /* 0x000fe200078e02ff */
[----:B------:R-:W-:-:S04]  /*1200*/  ISETP.GE.AND P1, PT, R5, R11, PT ;  /* 0x0000000b0500720c */ /* 0x000fc80003f26270 */
[----:B------:R-:W-:Y:S01]  /*1210*/  ISETP.GE.OR P1, PT, R16, R6, P1 ;  /* 0x000000061000720c */ /* 0x000fe20000f26670 */
[----:B------:R-:W-:-:S05]  /*1220*/  IMAD.HI.U32 R6, R5, R2, RZ ;  /* 0x0000000205067227 */ /* 0x000fca00078e00ff */
[----:B------:R-:W-:-:S04]  /*1230*/  SHF.R.U32.HI R6, RZ, R3, R6 ;  /* 0x00000003ff067219 */ /* 0x000fc80000011606 */
[----:B------:R-:W-:-:S03]  /*1240*/  SEL R6, R5, R6, !P0 ;  /* 0x0000000605067207 */ /* 0x000fc60004000000 */
[----:B------:R-:W-:Y:S01]  /*1250*/  @!P1 IMAD.HI.U32 R7, R16, R2, RZ ;  /* 0x0000000210079227 */ /* 0x000fe200078e00ff */
[----:B------:R-:W-:-:S04]  /*1260*/  IADD3 R2, PT, PT, -R6, RZ, RZ ;  /* 0x000000ff06027210 */ /* 0x000fc80007ffe1ff */
[----:B------:R-:W-:Y:S01]  /*1270*/  @!P1 SHF.R.U32.HI R3, RZ, R3, R7 ;  /* 0x00000003ff039219 */ /* 0x000fe20000011607 */
[----:B------:R-:W-:Y:S01]  /*1280*/  IMAD R2, R10, R2, R5 ;  /* 0x000000020a027224 */ /* 0x000fe200078e0205 */
[----:B------:R-:W-:Y:S02]  /*1290*/  IADD3 R7, PT, PT, -R5, RZ, RZ ;  /* 0x000000ff05077210 */ /* 0x000fe40007ffe1ff */
[----:B------:R-:W-:-:S03]  /*12a0*/  @!P1 SEL R3, R16, R3, !P0 ;  /* 0x0000000310039207 */ /* 0x000fc60004000000 */
[----:B------:R-:W-:Y:S02]  /*12b0*/  IMAD R7, R4, R7, R14 ;  /* 0x0000000704077224 */ /* 0x000fe400078e020e */
[--C-:B------:R-:W-:Y:S02]  /*12c0*/  @!P1 IMAD.IADD R6, R6, 0x1, -R3.reuse ;  /* 0x0000000106069824 */ /* 0x100fe400078e0a03 */
[----:B------:R-:W-:Y:S01]  /*12d0*/  @!P1 IMAD R3, R2, R12, R3 ;  /* 0x0000000c02039224 */ /* 0x000fe200078e0203 */
[----:B------:R-:W-:Y:S01]  /*12e0*/  IADD3 R2, PT, PT, -R16, RZ, RZ ;  /* 0x000000ff10027210 */ /* 0x000fe20007ffe1ff */
[----:B------:R-:W-:Y:S02]  /*12f0*/  @!P1 IMAD R5, R6, R10, R16 ;  /* 0x0000000a06059224 */ /* 0x000fe400078e0210 */
[----:B------:R-:W-:Y:S02]  /*1300*/  @!P1 IMAD.MOV.U32 R16, RZ, RZ, R3 ;  /* 0x000000ffff109224 */ /* 0x000fe400078e0003 */
[----:B------:R-:W-:-:S02]  /*1310*/  IMAD R2, R9, R2, R15 ;  /* 0x0000000209027224 */ /* 0x000fc400078e020f */
[----:B------:R-:W-:Y:S02]  /*1320*/  IMAD R14, R5, R4, R7 ;  /* 0x00000004050e7224 */ /* 0x000fe400078e0207 */
[----:B------:R-:W-:Y:S02]  /*1330*/  IMAD R15, R16, R9, R2 ;  /* 0x00000009100f7224 */ /* 0x000fe400078e0202 */
.L_x_16:
[----:B------:R-:W1:Y:S01]  /*1340*/  LDCU UR4, c[0x0][0xb30] ;  /* 0x00016600ff0477ac */ /* 0x000e620008000800 */
[----:B------:R-:W2:Y:S08]  /*1350*/  S2UR UR37, SR_CgaCtaId ;  /* 0x00000000002579c3 */ /* 0x000eb00000008800 */
[----:B------:R-:W3:Y:S01]  /*1360*/  LDC R40, c[0x0][0xb24] ;  /* 0x0002c900ff287b82 */ /* 0x000ee20000000800 */
[----:B-1----:R-:W-:-:S09]  /*1370*/  UISETP.NE.AND UP1, UPT, UR4, 0x1, UPT ;  /* 0x000000010400788c */ /* 0x002fd2000bf25270 */
[----:B--2---:R-:W-:Y:S05]  /*1380*/  BRA.U UP1, `(.L_x_17) ;  /* 0x0000000101407547 */ /* 0x004fea000b800000 */
[----:B------:R-:W1:Y:S08]  /*1390*/  LDC.64 R4, c[0x0][0xb10] ;  /* 0x0002c400ff047b82 */ /* 0x000e700000000a00 */
[----:B------:R-:W2:Y:S08]  /*13a0*/  LDC.64 R2, c[0x0][0xb18] ;  /* 0x0002c600ff027b82 */ /* 0x000eb00000000a00 */
[----:B------:R-:W4:Y:S08]  /*13b0*/  LDC R6, c[0x0][0xb20] ;  /* 0x0002c800ff067b82 */ /* 0x000f300000000800 */
[----:B------:R-:W3:Y:S01]  /*13c0*/  LDC R7, c[0x0][0xb0c] ;  /* 0x0002c300ff077b82 */ /* 0x000ee20000000800 */
[----:B-1----:R-:W-:-:S05]  /*13d0*/  IMAD.HI.U32 R4, R15, R4, RZ ;  /* 0x000000040f047227 */ /* 0x002fca00078e00ff */
[----:B------:R-:W-:Y:S01]  /*13e0*/  SHF.R.U32.HI R4, RZ, R5, R4 ;  /* 0x00000005ff047219 */ /* 0x000fe20000011604 */
[----:B--2---:R-:W-:Y:S01]  /*13f0*/  IMAD.HI.U32 R3, R14, R3, RZ ;  /* 0x000000030e037227 */ /* 0x004fe200078e00ff */
[----:B------:R-:W-:-:S04]  /*1400*/  ISETP.NE.AND P0, PT, R2, 0x1, PT ;  /* 0x000000010200780c */ /* 0x000fc80003f05270 */
[----:B----4-:R-:W-:-:S04]  /*1410*/  SHF.R.U32.HI R3, RZ, R6, R3 ;  /* 0x00000006ff037219 */ /* 0x010fc80000011603 */
[----:B------:R-:W-:Y:S02]  /*1420*/  SEL R3, R14, R3, !P0 ;  /* 0x000000030e037207 */ /* 0x000fe40004000000 */
[----:B---3--:R-:W-:-:S04]  /*1430*/  ISETP.NE.AND P1, PT, R7, 0x1, PT ;  /* 0x000000010700780c */ /* 0x008fc80003f25270 */
[----:B------:R-:W-:-:S05]  /*1440*/  SEL R4, R15, R4, !P1 ;  /* 0x000000040f047207 */ /* 0x000fca0004800000 */
[----:B------:R-:W-:Y:S02]  /*1450*/  IMAD.IADD R5, R3, 0x1, -R4 ;  /* 0x0000000103057824 */ /* 0x000fe400078e0a04 */
[----:B------:R-:W-:Y:S02]  /*1460*/  IMAD.IADD R3, R4, 0x1, -R3 ;  /* 0x0000000104037824 */ /* 0x000fe400078e0a03 */
[----:B------:R-:W-:Y:S02]  /*1470*/  IMAD R15, R5, R7, R15 ;  /* 0x00000007050f7224 */ /* 0x000fe400078e020f */
[----:B------:R-:W-:-:S07]  /*1480*/  IMAD R14, R3, R2, R14 ;  /* 0x00000002030e7224 */ /* 0x000fce00078e020e */
.L_x_17:
[----:B------:R-:W-:Y:S01]  /*1490*/  BAR.SYNC.DEFER_BLOCKING 0x0 ;  /* 0x0000000000007b1d */ /* 0x000fe20000010000 */
[----:B------:R-:W-:Y:S01]  /*14a0*/  UISETP.NE.AND UP1, UPT, UR8, 0x2, UPT ;  /* 0x000000020800788c */ /* 0x000fe2000bf25270 */
[----:B------:R-:W-:Y:S02]  /*14b0*/  ISETP.NE.OR P5, PT, R0, 0x2, !P5 ;  /* 0x000000020000780c */ /* 0x000fe40006fa5670 */
[----:B------:R-:W-:-:S06]  /*14c0*/  LOP3.LUT R2, R101, 0x1f, RZ, 0xc0, !PT ;  /* 0x0000001f65027812 */ /* 0x000fcc00078ec0ff */
[----:B------:R-:W-:Y:S05]  /*14d0*/  BRA.U UP1, `(.L_x_18) ;  /* 0x0000001501747547 */ /* 0x000fea000b800000 */
[----:B------:R-:W1:Y:S01]  /*14e0*/  LDCU UR13, c[0x0][0x38c] ;  /* 0x00007180ff0d77ac */ /* 0x000e620008000800 */
[----:B------:R-:W2:Y:S01]  /*14f0*/  LDC R8, c[0x0][0x370] ;  /* 0x0000dc00ff087b82 */ /* 0x000ea20000000800 */
[----:B------:R-:W-:Y:S01]  /*1500*/  PLOP3.LUT P1, PT, PT, PT, UP2, 0x80, 0x8 ;  /* 0x000000000008781c */ /* 0x000fe20003f2f028 */
[----:B------:R-:W-:Y:S01]  /*1510*/  IMAD.MOV.U32 R17, RZ, RZ, 0x1 ;  /* 0x00000001ff117424 */ /* 0x000fe200078e00ff */
[----:B------:R-:W-:Y:S01]  /*1520*/  ISETP.EQ.OR P4, PT, R2, RZ, P5 ;  /* 0x000000ff0200720c */ /* 0x000fe20002f82670 */
[----:B------:R-:W-:Y:S01]  /*1530*/  IMAD.MOV.U32 R16, RZ, RZ, RZ ;  /* 0x000000ffff107224 */ /* 0x000fe200078e00ff */
[----:B------:R-:W-:Y:S02]  /*1540*/  PLOP3.LUT P1, PT, P1, PT, PT, 0x8, 0x80 ;  /* 0x000000000080781c */ /* 0x000fe40000f2e170 */
[----:B------:R-:W-:Y:S01]  /*1550*/  CS2R R12, SRZ ;  /* 0x00000000000c7805 */ /* 0x000fe2000001ff00 */
[----:B------:R-:W-:Y:S01]  /*1560*/  IMAD.MOV.U32 R11, RZ, RZ, 0x1 ;  /* 0x00000001ff0b7424 */ /* 0x000fe200078e00ff */
[----:B------:R-:W4:Y:S01]  /*1570*/  LDC R0, c[0x0][0x374] ;  /* 0x0000dd00ff007b82 */ /* 0x000f220000000800 */
[----:B------:R-:W2:Y:S01]  /*1580*/  LDCU.64 UR22, c[0x0][0x348] ;  /* 0x00006900ff1677ac */ /* 0x000ea20008000a00 */
[----:B------:R-:W-:Y:S01]  /*1590*/  UMOV UR6, URZ ;  /* 0x000000ff00067c82 */ /* 0x000fe20008000000 */
[----:B-1----:R-:W-:-:S04]  /*15a0*/  UIADD3 UR5, UPT, UPT, UR13, 0x1f, URZ ;  /* 0x0000001f0d057890 */ /* 0x002fc8000fffe0ff */
[----:B------:R-:W-:-:S04]  /*15b0*/  USHF.R.S32.HI UR4, URZ, 0x1f, UR5 ;  /* 0x0000001fff047899 */ /* 0x000fc80008011405 */
[----:B------:R-:W-:-:S04]  /*15c0*/  ULEA.HI UR4, UR4, UR5, URZ, 0x5 ;  /* 0x0000000504047291 */ /* 0x000fc8000f8f28ff */
[----:B------:R-:W-:Y:S02]  /*15d0*/  USHF.R.S32.HI UR15, URZ, 0x5, UR4 ;  /* 0x00000005ff0f7899 */ /* 0x000fe40008011404 */
[----:B------:R-:W-:Y:S02]  /*15e0*/  UIADD3 UR4, UPT, UPT, UR13, -0x1, URZ ;  /* 0xffffffff0d047890 */ /* 0x000fe4000fffe0ff */
[----:B------:R-:W-:Y:S02]  /*15f0*/  UISETP.LT.U32.AND UP0, UPT, UR15, 0xc, UPT ;  /* 0x0000000c0f00788c */ /* 0x000fe4000bf01070 */
[----:B------:R-:W-:Y:S02]  /*1600*/  UISETP.GE.U32.AND UP1, UPT, UR4, -0x3f, UPT ;  /* 0xffffffc10400788c */ /* 0x000fe4000bf26070 */
[----:B------:R-:W-:Y:S02]  /*1610*/  USEL UR14, UR15, 0xc, UP0 ;  /* 0x0000000c0f0e7887 */ /* 0x000fe40008000000 */
[----:B------:R-:W-:-:S02]  /*1620*/  UIADD3 UR13, UPT, UPT, UR13, 0x3e, URZ ;  /* 0x0000003e0d0d7890 */ /* 0x000fc4000fffe0ff */
[----:B------:R-:W-:Y:S02]  /*1630*/  UIADD3 UR5, UPT, UPT, UR14, -0x1, URZ ;  /* 0xffffffff0e057890 */ /* 0x000fe4000fffe0ff */
[----:B------:R-:W-:-:S03]  /*1640*/  UIADD3 UR7, UPT, UPT, UR15, -UR14, URZ ;  /* 0x8000000e0f077290 */ /* 0x000fc6000fffe0ff */
[----:B------:R-:W-:-:S04]  /*1650*/  @UP1 UIADD3 UR5, UPT, UPT, UR14, URZ, URZ ;  /* 0x000000ff0e051290 */ /* 0x000fc8000fffe0ff */
[----:B--2---:R-:W-:-:S12]  /*1660*/  UIADD3 UR5, UPT, UPT, UR5, 0x1, URZ ;  /* 0x0000000105057890 */ /* 0x004fd8000fffe0ff */
.L_x_36:
[----:B------:R-:W-:Y:S01]  /*1670*/  UISETP.NE.AND UP0, UPT, UR37, URZ, UPT ;  /* 0x000000ff2500728c */ /* 0x000fe2000bf05270 */
[----:B------:R-:W1:Y:S08]  /*1680*/  S2UR UR37, SR_CgaCtaId ;  /* 0x00000000002579c3 */ /* 0x000e700000008800 */
[----:B------:R-:W-:Y:S05]  /*1690*/  BRA.U UP0, `(.L_x_19) ;  /* 0x0000000100347547 */ /* 0x000fea000b800000 */
[----:B------:R-:W2:Y:S01]  /*16a0*/  S2R R2, SR_CgaCtaId ;  /* 0x0000000000027919 */ /* 0x000ea20000008800 */
[----:B------:R-:W-:-:S04]  /*16b0*/  MOV R3, 0x400 ;  /* 0x0000040000037802 */ /* 0x000fc80000000f00 */
[----:B--2---:R-:W-:Y:S02]  /*16c0*/  LEA R2, R2, R3, 0x18 ;  /* 0x0000000302027211 */ /* 0x004fe400078ec0ff */
[----:B------:R-:W-:-:S03]  /*16d0*/  SHF.L.U32 R3, R11, 0x1f, RZ ;  /* 0x0000001f0b037819 */ /* 0x000fc600000006ff */
[----:B------:R-:W-:-:S04]  /*16e0*/  IMAD R2, R12, 0x8, R2 ;  /* 0x000000080c027824 */ /* 0x000fc800078e0202 */
[----:B------:R-:W2:Y:S02]  /*16f0*/  SYNCS.PHASECHK.TRANS64.TRYWAIT P0, [R2+URZ+0x180], R3 ;  /* 0x00018003020075a7 */ /* 0x000ea400080011ff */
[----:B--2---:R-:W-:Y:S05]  /*1700*/  @!P0 BRA `(.L_x_20) ;  /* 0x0000007800948947 */ /* 0x004fea0003800000 */
.L_x_140:
[----:B------:R-:W-:Y:S01]  /*1710*/  VIADD R12, R12, 0x1 ;  /* 0x000000010c0c7836 */ /* 0x000fe20000000000 */
[----:B------:R2:W-:Y:S04]  /*1720*/  SYNCS.ARRIVE.TRANS64.A1T0 RZ, [R2+URZ+0x170], RZ ;  /* 0x000170ff02ff79a7 */ /* 0x0005e800081000ff */
[----:B------:R-:W-:-:S04]  /*1730*/  ISETP.NE.AND P0, PT, R12, 0x2, PT ;  /* 0x000000020c00780c */ /* 0x000fc80003f05270 */
[----:B------:R-:W-:Y:S02]  /*1740*/  SEL R12, R12, RZ, P0 ;  /* 0x000000ff0c0c7207 */ /* 0x000fe40000000000 */
[----:B--2---:R-:W-:-:S04]  /*1750*/  SEL R2, RZ, 0x1, P0 ;  /* 0x00000001ff027807 */ /* 0x004fc80000000000 */
[----:B------:R-:W-:-:S07]  /*1760*/  LOP3.LUT R11, R11, R2, RZ, 0x3c, !PT ;  /* 0x000000020b0b7212 */ /* 0x000fce00078e3cff */
.L_x_19:
[----:B------:R-:W-:Y:S01]  /*1770*/  UMOV UR4, 0x400 ;  /* 0x0000040000047882 */ /* 0x000fe20000000000 */
[----:B------:R-:W-:Y:S01]  /*1780*/  SHF.L.U32 R2, R17, 0x1f, RZ ;  /* 0x0000001f11027819 */ /* 0x000fe200000006ff */
[----:B-1----:R-:W-:Y:S01]  /*1790*/  ULEA UR4, UR37, UR4, 0x18 ;  /* 0x0000000425047291 */ /* 0x002fe2000f8ec0ff */
[----:B------:R-:W-:Y:S01]  /*17a0*/  R2UR UR35, R15 ;  /* 0x000000000f2372ca */ /* 0x000fe200000e0000 */
[----:B------:R-:W-:Y:S01]  /*17b0*/  UISETP.GE.U32.AND UP0, UPT, UR13, 0x3f, UPT ;  /* 0x0000003f0d00788c */ /* 0x000fe2000bf06070 */
[----:B------:R-:W-:Y:S01]  /*17c0*/  R2UR UR11, R14 ;  /* 0x000000000e0b72ca */ /* 0x000fe200000e0000 */
[----:B------:R-:W-:Y:S01]  /*17d0*/  ULEA UR8, UR6, UR4, 0x3 ;  /* 0x0000000406087291 */ /* 0x000fe2000f8e18ff */
[----:B------:R-:W-:-:S08]  /*17e0*/  UMOV UR24, URZ ;  /* 0x000000ff00187c82 */ /* 0x000fd00008000000 */
[----:B------:R1:W2:Y:S01]  /*17f0*/  SYNCS.PHASECHK.TRANS64.TRYWAIT P0, [UR8+0x60], R2 ;  /* 0x00006002ff0075a7 */ /* 0x0002a20008001108 */
[----:B------:R-:W-:Y:S02]  /*1800*/  USHF.L.U32 UR35, UR35, 0x7, URZ ;  /* 0x0000000723237899 */ /* 0x000fe400080006ff */
[----:B------:R-:W-:Y:S01]  /*1810*/  USHF.L.U32 UR11, UR11, 0x7, URZ ;  /* 0x000000070b0b7899 */ /* 0x000fe200080006ff */
[----:B------:R-:W-:Y:S11]  /*1820*/  BRA.U !UP0, `(.L_x_21) ;  /* 0x0000000108a47547 */ /* 0x000ff6000b800000 */
[----:B------:R-:W-:Y:S01]  /*1830*/  UMOV UR16, URZ ;  /* 0x000000ff00107c82 */ /* 0x000fe20008000000 */
[----:B------:R-:W-:-:S05]  /*1840*/  UMOV UR17, UR6 ;  /* 0x0000000600117c82 */ /* 0x000fca0008000000 */
.L_x_26:
[----:B-1----:R-:W-:Y:S01]  /*1850*/  ULEA UR33, UR17, UR4, 0x3 ;  /* 0x0000000411217291 */ /* 0x002fe2000f8e18ff */
[----:B--2---:R-:W-:Y:S01]  /*1860*/  @!P5 MOV R3, 0x4000 ;  /* 0x000040000003d802 */ /* 0x004fe20000000f00 */
[----:B--2---:R-:W-:Y:S10]  /*1870*/  @P0 BRA `(.L_x_22) ;  /* 0x00000000000c0947 */ /* 0x004ff40003800000 */
[----:B------:R-:W-:-:S04]  /*1880*/  SHF.L.U32 R4, R17, 0x1f, RZ ;  /* 0x0000001f11047819 */ /* 0x000fc800000006ff */
[----:B------:R-:W2:Y:S02]  /*1890*/  SYNCS.PHASECHK.TRANS64.TRYWAIT P0, [UR33+0x60], R4 ;  /* 0x00006004ff0075a7 */ /* 0x000ea40008001121 */
[----:B--2---:R-:W-:Y:S05]  /*18a0*/  @!P0 BRA `(.L_x_23) ;  /* 0x0000007800408947 */ /* 0x004fea0003800000 */
.L_x_22:
[----:B------:R2:W-:Y:S01]  /*18b0*/  @!P5 SYNCS.ARRIVE.TRANS64 RZ, [UR33], R3 ;  /* 0x00000003ffffd9a7 */ /* 0x0005e20008000021 */
[----:B------:R-:W-:Y:S04]  /*18c0*/  BSSY.RECONVERGENT B0, `(.L_x_24) ;  /* 0x0000003000007945 */ /* 0x000fe80003800200 */
[----:B------:R-:W-:Y:S05]  /*18d0*/  @P4 BRA `(.L_x_25) ;  /* 0x0000000000044947 */ /* 0x000fea0003800000 */
[----:B------:R-:W-:Y:S05]  /*18e0*/  BPT.TRAP 0x1 ;  /* 0x000000040000795c */ /* 0x000fea0000300000 */
.L_x_25:
[----:B------:R-:W-:Y:S05]  /*18f0*/  BSYNC.RECONVERGENT B0 ;  /* 0x0000000000007941 */ /* 0x000fea0003800200 */
.L_x_24:
[----:B------:R-:W-:Y:S02]  /*1900*/  UIADD3 UR6, UPT, UPT, UR17, 0x1, URZ ;  /* 0x0000000111067890 */ /* 0x000fe4000fffe0ff */
[----:B------:R-:W-:Y:S02]  /*1910*/  UIADD3 UR26, UP1, UPT, UR22, 0x80, URZ ;  /* 0x00000080161a7890 */ /* 0x000fe4000ff3e0ff */
[----:B------:R-:W-:Y:S02]  /*1920*/  UISETP.NE.AND UP0, UPT, UR6, 0xc, UPT ;  /* 0x0000000c0600788c */ /* 0x000fe4000bf05270 */
[----:B------:R-:W-:Y:S02]  /*1930*/  USHF.L.U32 UR34, UR16, 0x5, URZ ;  /* 0x0000000510227899 */ /* 0x000fe400080006ff */
[----:B------:R-:W-:Y:S02]  /*1940*/  USEL UR9, URZ, 0x1, UP0 ;  /* 0x00000001ff097887 */ /* 0x000fe40008000000 */
[----:B------:R-:W-:-:S02]  /*1950*/  USEL UR6, UR6, URZ, UP0 ;  /* 0x000000ff06067287 */ /* 0x000fc40008000000 */
[----:B------:R-:W-:Y:S02]  /*1960*/  UIADD3 UR20, UP0, UPT, UR22, 0x180, URZ ;  /* 0x0000018016147890 */ /* 0x000fe4000ff1e0ff */
[----:B------:R-:W-:Y:S01]  /*1970*/  ULEA UR8, UR6, UR4, 0x3 ;  /* 0x0000000406087291 */ /* 0x000fe2000f8e18ff */
[----:B------:R-:W-:Y:S01]  /*1980*/  LOP3.LUT R17, R17, UR9, RZ, 0x3c, !PT ;  /* 0x0000000911117c12 */ /* 0x000fe2000f8e3cff */
[----:B------:R-:W-:Y:S02]  /*1990*/  UIADD3.X UR27, UPT, UPT, URZ, UR23, URZ, UP1, !UPT ;  /* 0x00000017ff1b7290 */ /* 0x000fe40008ffe4ff */
[----:B------:R-:W-:Y:S01]  /*19a0*/  UIADD3.X UR21, UPT, UPT, URZ, UR23, URZ, UP0, !UPT ;  /* 0x00000017ff157290 */ /* 0x000fe200087fe4ff */
[----:B-1----:R-:W-:Y:S01]  /*19b0*/  SHF.L.U32 R2, R17, 0x1f, RZ ;  /* 0x0000001f11027819 */ /* 0x002fe200000006ff */
[----:B------:R-:W-:Y:S01]  /*19c0*/  UMOV UR18, 0x0 ;  /* 0x0000000000127882 */ /* 0x000fe20000000000 */
[----:B------:R-:W-:Y:S01]  /*19d0*/  UMOV UR19, 0x10000000 ;  /* 0x1000000000137882 */ /* 0x000fe20000000000 */
[----:B------:R-:W-:Y:S01]  /*19e0*/  UMOV UR12, UR36 ;  /* 0x00000024000c7c82 */ /* 0x000fe20008000000 */
[----:B------:R1:W1:Y:S01]  /*19f0*/  SYNCS.PHASECHK.TRANS64.TRYWAIT P0, [UR8+0x60], R2 ;  /* 0x00006002ff0075a7 */ /* 0x0002620008001108 */
[----:B------:R-:W-:Y:S01]  /*1a00*/  ULEA UR8, UR17, UR4, 0xd ;  /* 0x0000000411087291 */ /* 0x000fe2000f8e68ff */
[----:B------:R-:W-:Y:S01]  /*1a10*/  UMOV UR9, UR33 ;  /* 0x0000002100097c82 */ /* 0x000fe20008000000 */
[----:B------:R-:W-:-:S02]  /*1a20*/  UMOV UR10, UR34 ;  /* 0x00000022000a7c82 */ /* 0x000fc40008000000 */
[----:B------:R-:W-:Y:S02]  /*1a30*/  UIADD3 UR32, UPT, UPT, UR8, 0x8400, URZ ;  /* 0x0000840008207890 */ /* 0x000fe4000fffe0ff */
[----:B------:R-:W-:Y:S02]  /*1a40*/  UIADD3 UR8, UPT, UPT, UR8, 0x20400, URZ ;  /* 0x0002040008087890 */ /* 0x000fe4000fffe0ff */
[----:B------:R-:W-:Y:S01]  /*1a50*/  UIADD3 UR16, UPT, UPT, UR16, 0x1, URZ ;  /* 0x0000000110107890 */ /* 0x000fe2000fffe0ff */
[----:B------:R-:W-:Y:S01]  /*1a60*/  UMOV UR24, UR5 ;  /* 0x0000000500187c82 */ /* 0x000fe20008000000 */
[----:B------:R-:W-:Y:S02]  /*1a70*/  UMOV UR17, UR6 ;  /* 0x0000000600117c82 */ /* 0x000fe40008000000 */
[----:B------:R-:W-:Y:S01]  /*1a80*/  UISETP.NE.AND UP0, UPT, UR16, UR5, UPT ;  /* 0x000000051000728c */ /* 0x000fe2000bf05270 */
[----:B------:R1:W-:Y:S02]  /*1a90*/  UTMALDG.3D [UR32], [UR26], desc[UR18] ;  /* 0x000012201a0075b4 */ /* 0x0003e40008011000 */
[----:B------:R1:W-:Y:S06]  /*1aa0*/  UTMALDG.3D [UR8], [UR20], desc[UR18] ;  /* 0x00001208140075b4 */ /* 0x0003ec0008011000 */
[----:B------:R-:W-:Y:S05]  /*1ab0*/  BRA.U UP0, `(.L_x_26) ;  /* 0xfffffffd00647547 */ /* 0x000fea000b83ffff */
.L_x_21:
[----:B-1----:R-:W-:Y:S01]  /*1ac0*/  ULEA UR8, UR6, UR4, 0x3 ;  /* 0x0000000406087291 */ /* 0x002fe2000f8e18ff */
[----:B------:R-:W-:Y:S01]  /*1ad0*/  SHF.L.U32 R2, R17, 0x1f, RZ ;  /* 0x0000001f11027819 */ /* 0x000fe200000006ff */
[----:B------:R-:W-:Y:S01]  /*1ae0*/  @!P1 SYNCS.ARRIVE.TRANS64.A1T0 RZ, [UR4+0x108], RZ ;  /* 0x000108ffffff99a7 */ /* 0x000fe20008100004 */
[----:B------:R-:W-:-:S06]  /*1af0*/  UISETP.GT.AND UP0, UPT, UR15, UR14, UPT ;  /* 0x0000000e0f00728c */ /* 0x000fcc000bf04270 */
[----:B--2---:R1:W2:Y:S03]  /*1b00*/  SYNCS.PHASECHK.TRANS64.TRYWAIT P0, [UR8+0x60], R2 ;  /* 0x00006002ff0075a7 */ /* 0x0042a60008001108 */
[----:B------:R-:W-:Y:S05]  /*1b10*/  BRA.U !UP0, `(.L_x_27) ;  /* 0x0000000108a87547 */ /* 0x000fea000b800000 */
[----:B------:R-:W-:Y:S01]  /*1b20*/  UIADD3 UR21, UPT, UPT, UR7, UR24, URZ ;  /* 0x0000001807157290 */ /* 0x000fe2000fffe0ff */
[----:B------:R-:W-:-:S11]  /*1b30*/  UMOV UR25, UR6 ;  /* 0x0000000600197c82 */ /* 0x000fd60008000000 */
.L_x_32:
[----:B-1----:R-:W-:Y:S01]  /*1b40*/  ULEA UR17, UR25, UR4, 0x3 ;  /* 0x0000000419117291 */ /* 0x002fe2000f8e18ff */
[----:B--2---:R-:W-:Y:S01]  /*1b50*/  @!P5 MOV R3, 0x4000 ;  /* 0x000040000003d802 */ /* 0x004fe20000000f00 */
[----:B--2---:R-:W-:Y:S10]  /*1b60*/  @P0 BRA `(.L_x_28) ;  /* 0x00000000000c0947 */ /* 0x004ff40003800000 */
[----:B------:R-:W-:-:S04]  /*1b70*/  SHF.L.U32 R4, R17, 0x1f, RZ ;  /* 0x0000001f11047819 */ /* 0x000fc800000006ff */
[----:B------:R-:W2:Y:S02]  /*1b80*/  SYNCS.PHASECHK.TRANS64.TRYWAIT P0, [UR17+0x60], R4 ;  /* 0x00006004ff0075a7 */ /* 0x000ea40008001111 */
[----:B--2---:R-:W-:Y:S05]  /*1b90*/  @!P0 BRA `(.L_x_29) ;  /* 0x00000074009c8947 */ /* 0x004fea0003800000 */
.L_x_28:
[----:B------:R2:W-:Y:S01]  /*1ba0*/  @!P5 SYNCS.ARRIVE.TRANS64 RZ, [UR17], R3 ;  /* 0x00000003ffffd9a7 */ /* 0x0005e20008000011 */
[----:B------:R-:W-:Y:S04]  /*1bb0*/  BSSY.RECONVERGENT B0, `(.L_x_30) ;  /* 0x0000003000007945 */ /* 0x000fe80003800200 */
[----:B------:R-:W-:Y:S05]  /*1bc0*/  @P4 BRA `(.L_x_31) ;  /* 0x0000000000044947 */ /* 0x000fea0003800000 */
[----:B------:R-:W-:Y:S05]  /*1bd0*/  BPT.TRAP 0x1 ;  /* 0x000000040000795c */ /* 0x000fea0000300000 */
.L_x_31:
[----:B------:R-:W-:Y:S05]  /*1be0*/  BSYNC.RECONVERGENT B0 ;  /* 0x0000000000007941 */ /* 0x000fea0003800200 */
.L_x_30:
        /* <DEDUP_REMOVED lines=20> */
[----:B------:R-:W-:Y:S01]  /*1d30*/  UIADD3 UR8, UPT, UPT, UR8, 0x20400, URZ ;  /* 0x0002040008087890 */ /* 0x000fe2000fffe0ff */
[----:B------:R-:W-:Y:S01]  /*1d40*/  UMOV UR9, UR17 ;  /* 0x0000001100097c82 */ /* 0x000fe20008000000 */
[----:B------:R-:W-:Y:S01]  /*1d50*/  UMOV UR10, UR18 ;  /* 0x00000012000a7c82 */ /* 0x000fe20008000000 */
[----:B------:R-:W-:Y:S01]  /*1d60*/  UIADD3 UR24, UPT, UPT, UR24, 0x1, URZ ;  /* 0x0000000118187890 */ /* 0x000fe2000fffe0ff */
[----:B------:R-:W-:-:S03]  /*1d70*/  UMOV UR25, UR6 ;  /* 0x0000000600197c82 */ /* 0x000fc60008000000 */
[----:B------:R1:W-:Y:S01]  /*1d80*/  UTMALDG.3D [UR16], [UR30], desc[UR26] ;  /* 0x00001a101e0075b4 */ /* 0x0003e20008011000 */
[----:B------:R-:W-:Y:S01]  /*1d90*/  UISETP.NE.AND UP0, UPT, UR24, UR21, UPT ;  /* 0x000000151800728c */ /* 0x000fe2000bf05270 */
[----:B------:R1:W-:Y:S08]  /*1da0*/  UTMALDG.3D [UR8], [UR28], desc[UR26] ;  /* 0x00001a081c0075b4 */ /* 0x0003f00008011000 */
[----:B------:R-:W-:Y:S05]  /*1db0*/  BRA.U UP0, `(.L_x_32) ;  /* 0xfffffffd00607547 */ /* 0x000fea000b83ffff */
.L_x_27:
[C---:B-1----:R-:W-:Y:S01]  /*1dc0*/  LEA R2, R16.reuse, UR4, 0x3 ;  /* 0x0000000410027c11 */ /* 0x042fe2000f8e18ff */
[----:B------:R-:W-:Y:S01]  /*1dd0*/  NOP ;  /* 0x0000000000007918 */ /* 0x000fe20000000000 */
[----:B--2---:R-:W-:Y:S02]  /*1de0*/  SHF.L.U32 R3, R13, 0x1f, RZ ;  /* 0x0000001f0d037819 */ /* 0x004fe400000006ff */
[----:B------:R-:W-:Y:S02]  /*1df0*/  LEA R4, R16, UR4, 0x4 ;  /* 0x0000000410047c11 */ /* 0x000fe4000f8e20ff */
[----:B------:R-:W1:Y:S02]  /*1e00*/  SYNCS.PHASECHK.TRANS64.TRYWAIT P0, [R2+URZ+0x110], R3 ;  /* 0x00011003020075a7 */ /* 0x000e6400080011ff */
[----:B-1----:R-:W-:Y:S05]  /*1e10*/  @!P0 BRA `(.L_x_33) ;  /* 0x0000007400148947 */ /* 0x002fea0003800000 */
.L_x_143:
[----:B------:R-:W2:Y:S01]  /*1e20*/  LDS.128 R4, [R4+0x1a0] ;  /* 0x0001a00004047984 */ /* 0x000ea20000000c00 */
[----:B---3--:R-:W-:Y:S01]  /*1e30*/  ISETP.GE.AND P0, PT, R40, 0x1, PT ;  /* 0x000000012800780c */ /* 0x008fe20003f06270 */
[----:B-1----:R-:W-:Y:S01]  /*1e40*/  VIADD R2, R2, 0x120 ;  /* 0x0000012002027836 */ /* 0x002fe20000000000 */
[----:B------:R-:W-:Y:S01]  /*1e50*/  @!PT LDS RZ, [RZ] ;  /* 0x00000000fffff984 */ /* 0x000fe20000000800 */
[----:B------:R-:W-:Y:S01]  /*1e60*/  @!PT LDS RZ, [RZ] ;  /* 0x00000000fffff984 */ /* 0x000fe20000000800 */
[----:B------:R-:W-:Y:S01]  /*1e70*/  @!PT LDS RZ, [RZ] ;  /* 0x00000000fffff984 */ /* 0x000fe20000000800 */
[----:B------:R-:W-:Y:S01]  /*1e80*/  @!PT LDS RZ, [RZ] ;  /* 0x00000000fffff984 */ /* 0x000fe20000000800 */
[----:B------:R1:W-:Y:S06]  /*1e90*/  MEMBAR.ALL.CTA ;  /* 0x0000000000007992 */ /* 0x0003ec0000008000 */
[----:B-1----:R-:W1:Y:S01]  /*1ea0*/  FENCE.VIEW.ASYNC.S ;  /* 0x00000000000073c6 */ /* 0x002e620000000000 */
[----:B------:R-:W-:-:S04]  /*1eb0*/  PRMT R2, RZ, 0x654, R2 ;  /* 0x00000654ff027816 */ /* 0x000fc80000000002 */
[----:B-1----:R1:W-:Y:S01]  /*1ec0*/  SYNCS.ARRIVE.TRANS64.RED.A1T0 RZ, [R2+URZ], RZ ;  /* 0x000000ff02ff79a7 */ /* 0x0023e200081004ff */
[----:B--2---:R-:W-:-:S13]  /*1ed0*/  LOP3.LUT P2, RZ, R6, 0x1, RZ, 0xc0, !PT ;  /* 0x0000000106ff7812 */ /* 0x004fda000784c0ff */
[----:B------:R-:W-:Y:S01]  /*1ee0*/  @P2 SHF.R.U32.HI R3, RZ, 0x10, R5 ;  /* 0x00000010ff032819 */ /* 0x000fe20000011605 */
[----:B------:R-:W-:Y:S01]  /*1ef0*/  VOTEU.ANY UP0, P2 ;  /* 0x0000000000ff7886 */ /* 0x000fe20001000100 */
[----:B------:R-:W-:Y:S02]  /*1f00*/  @P2 MOV R10, R4 ;  /* 0x00000004000a2202 */ /* 0x000fe40000000f00 */
[----:B------:R-:W-:Y:S02]  /*1f10*/  @P2 R2UR.BROADCAST UR8, R3 ;  /* 0x00000000030822ca */ /* 0x000fe400008e0000 */
[----:B------:R-:W-:-:S11]  /*1f20*/  @P2 LOP3.LUT R9, R5, 0xffff, RZ, 0xc0, !PT ;  /* 0x0000ffff05092812 */ /* 0x000fd600078ec0ff */
[----:B------:R-:W-:Y:S01]  /*1f30*/  @UP0 UMOV UR36, UR8 ;  /* 0x0000000800240c82 */ /* 0x000fe20008000000 */
[----:B-1----:R-:W-:Y:S05]  /*1f40*/  @!P0 BRA `(.L_x_34) ;  /* 0x0000000000b88947 */ /* 0x002fea0003800000 */
[----:B------:R-:W4:Y:S01]  /*1f50*/  LDC.64 R4, c[0x0][0xb18] ;  /* 0x0002c600ff047b82 */ /* 0x000f220000000a00 */
[----:B------:R-:W-:-:S07]  /*1f60*/  ISETP.NE.AND P3, PT, R40, 0x1, PT ;  /* 0x000000012800780c */ /* 0x000fce0003f65270 */
[----:B------:R-:W1:Y:S08]  /*1f70*/  LDC.64 R6, c[0x0][0xb10] ;  /* 0x0002c400ff067b82 */ /* 0x000e700000000a00 */
[----:B------:R-:W2:Y:S08]  /*1f80*/  LDC R14, c[0x0][0xb20] ;  /* 0x0002c800ff0e7b82 */ /* 0x000eb00000000800 */
[----:B------:R-:W3:Y:S01]  /*1f90*/  LDC R15, c[0x0][0xb0c] ;  /* 0x0002c300ff0f7b82 */ /* 0x000ee20000000800 */
[----:B----4-:R-:W-:Y:S01]  /*1fa0*/  IMAD.HI.U32 R19, R0, R5, RZ ;  /* 0x0000000500137227 */ /* 0x010fe200078e00ff */
[----:B------:R-:W-:-:S03]  /*1fb0*/  ISETP.NE.AND P0, PT, R4, 0x1, PT ;  /* 0x000000010400780c */ /* 0x000fc60003f05270 */
[----:B------:R-:W-:-:S03]  /*1fc0*/  IMAD.HI.U32 R5, R9, R5, RZ ;  /* 0x0000000509057227 */ /* 0x000fc600078e00ff */
[----:B------:R-:W4:Y:S01]  /*1fd0*/  LDC.64 R2, c[0x0][0xb28] ;  /* 0x0002ca00ff027b82 */ /* 0x000f220000000a00 */
[----:B-1----:R-:W-:-:S04]  /*1fe0*/  IMAD.HI.U32 R20, R8, R6, RZ ;  /* 0x0000000608147227 */ /* 0x002fc800078e00ff */
[----:B------:R-:W-:Y:S01]  /*1ff0*/  IMAD.HI.U32 R21, R10, R6, RZ ;  /* 0x000000060a157227 */ /* 0x000fe200078e00ff */
[----:B------:R-:W-:Y:S02]  /*2000*/  SHF.R.U32.HI R20, RZ, R7, R20 ;  /* 0x00000007ff147219 */ /* 0x000fe40000011614 */
[-C--:B--2---:R-:W-:Y:S02]  /*2010*/  SHF.R.U32.HI R19, RZ, R14.reuse, R19 ;  /* 0x0000000eff137219 */ /* 0x084fe40000011613 */
[----:B------:R-:W-:Y:S02]  /*2020*/  SHF.R.U32.HI R5, RZ, R14, R5 ;  /* 0x0000000eff057219 */ /* 0x000fe40000011605 */
[----:B------:R-:W-:Y:S02]  /*2030*/  SEL R19, R0, R19, !P0 ;  /* 0x0000001300137207 */ /* 0x000fe40004000000 */
[----:B------:R-:W-:Y:S02]  /*2040*/  SHF.R.U32.HI R21, RZ, R7, R21 ;  /* 0x00000007ff157219 */ /* 0x000fe40000011615 */
[----:B---3--:R-:W-:-:S02]  /*2050*/  ISETP.NE.AND P1, PT, R15, 0x1, PT ;  /* 0x000000010f00780c */ /* 0x008fc40003f25270 */
[----:B------:R-:W-:Y:S02]  /*2060*/  SEL R5, R9, R5, !P0 ;  /* 0x0000000509057207 */ /* 0x000fe40004000000 */
[----:B------:R-:W-:Y:S02]  /*2070*/  SEL R20, R8, R20, !P1 ;  /* 0x0000001408147207 */ /* 0x000fe40004800000 */
[----:B------:R-:W-:Y:S01]  /*2080*/  SEL R21, R10, R21, !P1 ;  /* 0x000000150a157207 */ /* 0x000fe20004800000 */
[----:B----4-:R-:W-:-:S04]  /*2090*/  IMAD.HI.U32 R18, R19, R2, RZ ;  /* 0x0000000213127227 */ /* 0x010fc800078e00ff */
        /* <DEDUP_REMOVED lines=10> */
[----:B------:R-:W-:-:S04]  /*2140*/  @!P0 IMAD.HI.U32 R7, R21, R2, RZ ;  /* 0x0000000215078227 */ /* 0x000fc800078e00ff */
[----:B------:R-:W-:Y:S01]  /*2150*/  IMAD.MOV R2, RZ, RZ, -R6 ;  /* 0x000000ffff027224 */ /* 0x000fe200078e0a06 */
[----:B------:R-:W-:Y:S02]  /*2160*/  @!P0 SHF.R.U32.HI R3, RZ, R3, R7 ;  /* 0x00000003ff038219 */ /* 0x000fe40000011607 */
[----:B------:R-:W-:Y:S01]  /*2170*/  IADD3 R7, PT, PT, -R5, RZ, RZ ;  /* 0x000000ff05077210 */ /* 0x000fe20007ffe1ff */
[----:B------:R-:W-:Y:S01]  /*2180*/  IMAD R2, R40, R2, R5 ;  /* 0x0000000228027224 */ /* 0x000fe200078e0205 */
        /* <DEDUP_REMOVED lines=10> */
.L_x_34:
[----:B------:R-:W1:Y:S02]  /*2230*/  LDCU UR8, c[0x0][0xb30] ;  /* 0x00016600ff0877ac */ /* 0x000e640008000800 */
[----:B-1----:R-:W-:-:S09]  /*2240*/  UISETP.NE.AND UP0, UPT, UR8, 0x1, UPT ;  /* 0x000000010800788c */ /* 0x002fd2000bf05270 */
[----:B------:R-:W-:Y:S05]  /*2250*/  BRA.U UP0, `(.L_x_35) ;  /* 0x0000000100407547 */ /* 0x000fea000b800000 */
[----:B------:R-:W1:Y:S08]  /*2260*/  LDC.64 R4, c[0x0][0xb10] ;  /* 0x0002c400ff047b82 */ /* 0x000e700000000a00 */
[----:B------:R-:W2:Y:S08]  /*2270*/  LDC.64 R2, c[0x0][0xb18] ;  /* 0x0002c600ff027b82 */ /* 0x000eb00000000a00 */
[----:B------:R-:W3:Y:S08]  /*2280*/  LDC R6, c[0x0][0xb20] ;  /* 0x0002c800ff067b82 */ /* 0x000ef00000000800 */
[----:B------:R-:W4:Y:S01]  /*2290*/  LDC R7, c[0x0][0xb0c] ;  /* 0x0002c300ff077b82 */ /* 0x000f220000000800 */
[----:B-1----:R-:W-:-:S05]  /*22a0*/  IMAD.HI.U32 R4, R10, R4, RZ ;  /* 0x000000040a047227 */ /* 0x002fca00078e00ff */
[----:B------:R-:W-:Y:S01]  /*22b0*/  SHF.R.U32.HI R4, RZ, R5, R4 ;  /* 0x00000005ff047219 */ /* 0x000fe20000011604 */
[----:B--2---:R-:W-:Y:S01]  /*22c0*/  IMAD.HI.U32 R3, R9, R3, RZ ;  /* 0x0000000309037227 */ /* 0x004fe200078e00ff */
[----:B------:R-:W-:-:S04]  /*22d0*/  ISETP.NE.AND P0, PT, R2, 0x1, PT ;  /* 0x000000010200780c */ /* 0x000fc80003f05270 */
[----:B---3--:R-:W-:-:S04]  /*22e0*/  SHF.R.U32.HI R3, RZ, R6, R3 ;  /* 0x00000006ff037219 */ /* 0x008fc80000011603 */
[----:B------:R-:W-:Y:S02]  /*22f0*/  SEL R3, R9, R3, !P0 ;  /* 0x0000000309037207 */ /* 0x000fe40004000000 */
[----:B----4-:R-:W-:-:S04]  /*2300*/  ISETP.NE.AND P1, PT, R7, 0x1, PT ;  /* 0x000000010700780c */ /* 0x010fc80003f25270 */
[----:B------:R-:W-:-:S05]  /*2310*/  SEL R4, R10, R4, !P1 ;  /* 0x000000040a047207 */ /* 0x000fca0004800000 */
[----:B------:R-:W-:Y:S02]  /*2320*/  IMAD.IADD R5, R3, 0x1, -R4 ;  /* 0x0000000103057824 */ /* 0x000fe400078e0a04 */
[----:B------:R-:W-:Y:S02]  /*2330*/  IMAD.IADD R3, R4, 0x1, -R3 ;  /* 0x0000000104037824 */ /* 0x000fe400078e0a03 */
[----:B------:R-:W-:Y:S02]  /*2340*/  IMAD R10, R5, R7, R10 ;  /* 0x00000007050a7224 */ /* 0x000fe400078e020a */
[----:B------:R-:W-:-:S07]  /*2350*/  IMAD R9, R3, R2, R9 ;  /* 0x0000000203097224 */ /* 0x000fce00078e0209 */
.L_x_35:
[----:B------:R-:W-:Y:S01]  /*2360*/  VIADD R16, R16, 0x1 ;  /* 0x0000000110107836 */ /* 0x000fe20000000000 */
[----:B------:R-:W-:Y:S01]  /*2370*/  PLOP3.LUT P1, PT, PT, PT, PT, 0x80, 0x8 ;  /* 0x000000000008781c */ /* 0x000fe20003f2f070 */
[----:B------:R-:W-:Y:S02]  /*2380*/  IMAD.IADD R15, R10, 0x1, R87 ;  /* 0x000000010a0f7824 */ /* 0x000fe400078e0257 */
[----:B------:R-:W-:Y:S01]  /*2390*/  IMAD.IADD R14, R9, 0x1, R86 ;  /* 0x00000001090e7824 */ /* 0x000fe200078e0256 */
[----:B------:R-:W-:-:S04]  /*23a0*/  ISETP.NE.AND P0, PT, R16, 0x2, PT ;  /* 0x000000021000780c */ /* 0x000fc80003f05270 */
[----:B------:R-:W-:Y:S02]  /*23b0*/  SEL R2, RZ, 0x1, P0 ;  /* 0x00000001ff027807 */ /* 0x000fe40000000000 */
[----:B------:R-:W-:Y:S02]  /*23c0*/  SEL R16, R16, RZ, P0 ;  /* 0x000000ff10107207 */ /* 0x000fe40000000000 */
[----:B------:R-:W-:Y:S01]  /*23d0*/  LOP3.LUT R13, R13, R2, RZ, 0x3c, !PT ;  /* 0x000000020d0d7212 */ /* 0x000fe200078e3cff */
[----:B------:R-:W-:Y:S06]  /*23e0*/  @P2 BRA `(.L_x_36) ;  /* 0xfffffff000a02947 */ /* 0x000fec000383ffff */
[----:B------:R-:W-:Y:S01]  /*23f0*/  UIADD3 UR4, UPT, UPT, UR4, 0x60, URZ ;  /* 0x0000006004047890 */ /* 0x000fe2000fffe0ff */
[----:B------:R-:W-:-:S03]  /*2400*/  SHF.L.U32 R2, R17, 0x1f, RZ ;  /* 0x0000001f11027819 */ /* 0x000fc600000006ff */
[----:B------:R-:W-:-:S09]  /*2410*/  ULEA UR5, UR6, UR4, 0x3 ;  /* 0x0000000406057291 */ /* 0x000fd2000f8e18ff */
[----:B------:R-:W1:Y:S02]  /*2420*/  SYNCS.PHASECHK.TRANS64.TRYWAIT P0, [UR5], R2 ;  /* 0x00000002ff0075a7 */ /* 0x000e640008001105 */
[----:B-1----:R-:W-:Y:S05]  /*2430*/  @!P0 BRA `(.L_x_37) ;  /* 0x0000006c00a08947 */ /* 0x002fea0003800000 */
.L_x_145:
[----:B------:R-:W-:-:S04]  /*2440*/  UIADD3 UR6, UPT, UPT, UR6, 0x1, URZ ;  /* 0x0000000106067890 */ /* 0x000fc8000fffe0ff */
[----:B------:R-:W-:-:S04]  /*2450*/  UISETP.NE.AND UP0, UPT, UR6, 0xc, UPT ;  /* 0x0000000c0600788c */ /* 0x000fc8000bf05270 */
[----:B------:R-:W-:Y:S02]  /*2460*/  USEL UR7, URZ, 0x1, UP0 ;  /* 0x00000001ff077887 */ /* 0x000fe40008000000 */
[----:B------:R-:W-:-:S04]  /*2470*/  USEL UR6, UR6, URZ, UP0 ;  /* 0x000000ff06067287 */ /* 0x000fc80008000000 */
[----:B------:R-:W-:Y:S01]  /*2480*/  ULEA UR5, UR6, UR4, 0x3 ;  /* 0x0000000406057291 */ /* 0x000fe2000f8e18ff */
[----:B-1----:R-:W-:-:S04]  /*2490*/  LOP3.LUT R2, R17, UR7, RZ, 0x3c, !PT ;  /* 0x0000000711027c12 */ /* 0x002fc8000f8e3cff */
[----:B------:R-:W-:-:S04]  /*24a0*/  SHF.L.U32 R3, R2, 0x1f, RZ ;  /* 0x0000001f02037819 */ /* 0x000fc800000006ff */
[----:B------:R-:W1:Y:S02]  /*24b0*/  SYNCS.PHASECHK.TRANS64.TRYWAIT P0, [UR5], R3 ;  /* 0x00000003ff0075a7 */ /* 0x000e640008001105 */
[----:B-1----:R-:W-:Y:S05]  /*24c0*/  @!P0 BRA `(.L_x_38) ;  /* 0x0000006c00948947 */ /* 0x002fea0003800000 */
.L_x_147:
[----:B------:R-:W-:-:S04]  /*24d0*/  UIADD3 UR6, UPT, UPT, UR6, 0x1, URZ ;  /* 0x0000000106067890 */ /* 0x000fc8000fffe0ff */
[----:B------:R-:W-:-:S04]  /*24e0*/  UISETP.NE.AND UP0, UPT, UR6, 0xc, UPT ;  /* 0x0000000c0600788c */ /* 0x000fc8000bf05270 */
[----:B------:R-:W-:Y:S02]  /*24f0*/  USEL UR7, URZ, 0x1, UP0 ;  /* 0x00000001ff077887 */ /* 0x000fe40008000000 */
[----:B------:R-:W-:-:S04]  /*2500*/  USEL UR6, UR6, URZ, UP0 ;  /* 0x000000ff06067287 */ /* 0x000fc80008000000 */
[----:B------:R-:W-:Y:S01]  /*2510*/  ULEA UR5, UR6, UR4, 0x3 ;  /* 0x0000000406057291 */ /* 0x000fe2000f8e18ff */
[----:B------:R-:W-:-:S04]  /*2520*/  LOP3.LUT R2, R2, UR7, RZ, 0x3c, !PT ;  /* 0x0000000702027c12 */ /* 0x000fc8000f8e3cff */
[----:B-1----:R-:W-:-:S04]  /*2530*/  SHF.L.U32 R3, R2, 0x1f, RZ ;  /* 0x0000001f02037819 */ /* 0x002fc800000006ff */
[----:B------:R-:W1:Y:S02]  /*2540*/  SYNCS.PHASECHK.TRANS64.TRYWAIT P0, [UR5], R3 ;  /* 0x00000003ff0075a7 */ /* 0x000e640008001105 */
[----:B-1----:R-:W-:Y:S05]  /*2550*/  @!P0 BRA `(.L_x_39) ;  /* 0x0000006c00888947 */ /* 0x002fea0003800000 */
.L_x_149:
        /* <DEDUP_REMOVED lines=9> */
.L_x_151:
        /* <DEDUP_REMOVED lines=9> */
.L_x_153:
        /* <DEDUP_REMOVED lines=9> */
.L_x_155:
        /* <DEDUP_REMOVED lines=9> */
.L_x_157:
        /* <DEDUP_REMOVED lines=9> */
.L_x_159:
        /* <DEDUP_REMOVED lines=9> */
.L_x_161:
        /* <DEDUP_REMOVED lines=9> */
.L_x_163:
        /* <DEDUP_REMOVED lines=9> */
.L_x_165:
[----:B------:R-:W-:-:S04]  /*29e0*/  UIADD3 UR6, UPT, UPT, UR6, 0x1, URZ ;  /* 0x0000000106067890 */ /* 0x000fc8000fffe0ff */
[----:B------:R-:W-:-:S04]  /*29f0*/  UISETP.NE.AND UP0, UPT, UR6, 0xc, UPT ;  /* 0x0000000c0600788c */ /* 0x000fc8000bf05270 */
[----:B------:R-:W-:Y:S02]  /*2a00*/  USEL UR5, URZ, 0x1, UP0 ;  /* 0x00000001ff057887 */ /* 0x000fe40008000000 */
[----:B------:R-:W-:-:S04]  /*2a10*/  USEL UR6, UR6, URZ, UP0 ;  /* 0x000000ff06067287 */ /* 0x000fc80008000000 */
[----:B------:R-:W-:Y:S01]  /*2a20*/  ULEA UR6, UR6, UR4, 0x3 ;  /* 0x0000000406067291 */ /* 0x000fe2000f8e18ff */
[----:B------:R-:W-:-:S04]  /*2a30*/  LOP3.LUT R2, R2, UR5, RZ, 0x3c, !PT ;  /* 0x0000000502027c12 */ /* 0x000fc8000f8e3cff */
[----:B------:R-:W-:Y:S01]  /*2a40*/  SHF.L.U32 R2, R2, 0x1f, RZ ;  /* 0x0000001f02027819 */ /* 0x000fe200000006ff */
[----:B-1--4-:R-:W-:-:S07]  /*2a50*/  IMAD.U32 R0, RZ, RZ, UR6 ;  /* 0x00000006ff007e24 */ /* 0x012fce000f8e00ff */
.L_x_48:
[----:B-1----:R1:W2:Y:S02]  /*2a60*/  SYNCS.PHASECHK.TRANS64.TRYWAIT P0, [R0+URZ], R2 ;  /* 0x00000002000075a7 */ /* 0x0022a400080011ff */
[----:B--2---:R-:W-:Y:S05]  /*2a70*/  @!P0 NANOSLEEP.SYNCS 0x989680 ;  /* 0x009896800000895d */ /* 0x004fea0003900000 */
[----:B------:R-:W2:Y:S02]  /*2a80*/  @!P0 SYNCS.PHASECHK.TRANS64 P0, [R0+URZ], R2 ;  /* 0x00000002000085a7 */ /* 0x000ea400080010ff */
[----:B--2---:R-:W-:Y:S05]  /*2a90*/  @P0 EXIT ;  /* 0x000000000000094d */ /* 0x004fea0003800000 */
[----:B------:R-:W-:Y:S05]  /*2aa0*/  BRA `(.L_x_48) ;  /* 0xfffffffc00ec7947 */ /* 0x000fea000383ffff */
.L_x_18:
[----:B------:R-:W-:-:S04]  /*2ab0*/  UISETP.NE.AND UP1, UPT, UR37, URZ, UPT ;  /* 0x000000ff2500728c */ /* 0x000fc8000bf25270 */
[----:B------:R-:W-:-:S09]  /*2ac0*/  UISETP.NE.OR UP1, UPT, UR8, 0x1, UP1 ;  /* 0x000000010800788c */ /* 0x000fd20008f25670 */
[----:B------:R-:W-:Y:S05]  /*2ad0*/  BRA.U UP1, `(.L_x_49) ;  /* 0x0000000501487547 */ /* 0x000fea000b800000 */
[----:B------:R-:W-:Y:S01]  /*2ae0*/  ISETP.NE.AND P2, PT, R2, RZ, PT ;  /* 0x000000ff0200720c */ /* 0x000fe20003f45270 */
[----:B------:R-:W-:Y:S01]  /*2af0*/  IMAD.MOV.U32 R12, RZ, RZ, 0x1 ;  /* 0x00000001ff0c7424 */ /* 0x000fe200078e00ff */
[----:B------:R-:W-:Y:S02]  /*2b00*/  CS2R R10, SRZ ;  /* 0x00000000000a7805 */ /* 0x000fe4000001ff00 */
[----:B------:R-:W-:Y:S01]  /*2b10*/  CS2R R8, SRZ ;  /* 0x0000000000087805 */ /* 0x000fe2000001ff00 */
[----:B------:R-:W-:Y:S01]  /*2b20*/  UMOV UR4, 0x400 ;  /* 0x0000040000047882 */ /* 0x000fe20000000000 */
[----:B------:R-:W-:Y:S01]  /*2b30*/  UMOV UR6, URZ ;  /* 0x000000ff00067c82 */ /* 0x000fe20008000000 */
[----:B------:R-:W-:-:S12]  /*2b40*/  ULEA UR37, UR37, UR4, 0x18 ;  /* 0x0000000425257291 */ /* 0x000fd8000f8ec0ff */
.L_x_53:
[----:B------:R-:W-:Y:S02]  /*2b50*/  LEA R0, R8, UR37, 0x3 ;  /* 0x0000002508007c11 */ /* 0x000fe4000f8e18ff */
[----:B------:R-:W-:-:S03]  /*2b60*/  SHF.L.U32 R4, R9, 0x1f, RZ ;  /* 0x0000001f09047819 */ /* 0x000fc600000006ff */
[----:B------:R-:W-:Y:S01]  /*2b70*/  VIADD R5, R0, 0x180 ;  /* 0x0000018000057836 */ /* 0x000fe20000000000 */
[----:B------:R-:W1:Y:S02]  /*2b80*/  SYNCS.PHASECHK.TRANS64.TRYWAIT P0, [R0+URZ+0x170], R4 ;  /* 0x00017004000075a7 */ /* 0x000e6400080011ff */
[----:B-1----:R-:W-:Y:S05]  /*2b90*/  @!P0 BRA `(.L_x_50) ;  /* 0x0000006800d08947 */ /* 0x002fea0003800000 */
.L_x_166:
[----:B------:R-:W-:Y:S01]  /*2ba0*/  ULEA UR5, UR6, UR37, 0x3 ;  /* 0x0000002506057291 */ /* 0x000fe2000f8e18ff */
[----:B-1----:R-:W-:Y:S01]  /*2bb0*/  PRMT R0, RZ, 0x654, R5 ;  /* 0x00000654ff007816 */ /* 0x002fe20000000005 */
[----:B------:R-:W-:Y:S01]  /*2bc0*/  @!P2 IMAD.MOV.U32 R4, RZ, RZ, 0x10 ;  /* 0x00000010ff04a424 */ /* 0x000fe200078e00ff */
[----:B------:R-:W-:Y:S01]  /*2bd0*/  SHF.L.U32 R5, R12, 0x1f, RZ ;  /* 0x0000001f0c057819 */ /* 0x000fe200000006ff */
[----:B------:R-:W-:Y:S01]  /*2be0*/  UIADD3 UR4, UPT, UPT, UR5, 0x110, URZ ;  /* 0x0000011005047890 */ /* 0x000fe2000fffe0ff */
[----:B------:R1:W-:Y:S05]  /*2bf0*/  SYNCS.ARRIVE.TRANS64.RED.A1T0 RZ, [R0+URZ], RZ ;  /* 0x000000ff00ff79a7 */ /* 0x0003ea00081004ff */
[----:B------:R-:W-:Y:S01]  /*2c00*/  IMAD.U32 R6, RZ, RZ, UR4 ;  /* 0x00000004ff067e24 */ /* 0x000fe2000f8e00ff */
[----:B------:R-:W2:Y:S04]  /*2c10*/  SYNCS.PHASECHK.TRANS64.TRYWAIT P0, [UR5+0x120], R5 ;  /* 0x00012005ff0075a7 */ /* 0x000ea80008001105 */
[----:B------:R-:W-:Y:S01]  /*2c20*/  PRMT R6, R2, 0x654, R6 ;  /* 0x0000065402067816 */ /* 0x000fe20000000006 */
[----:B-12---:R-:W-:Y:S06]  /*2c30*/  @!P0 BRA `(.L_x_51) ;  /* 0x0000006800bc8947 */ /* 0x006fec0003800000 */
.L_x_168:
[----:B------:R-:W-:Y:S01]  /*2c40*/  ULEA UR4, UR6, UR37, 0x4 ;  /* 0x0000002506047291 */ /* 0x000fe2000f8e20ff */
[----:B------:R-:W-:Y:S01]  /*2c50*/  SEL R3, R6, R3, !P2 ;  /* 0x0000000306037207 */ /* 0x000fe20005000000 */
[----:B------:R-:W-:Y:S01]  /*2c60*/  UIADD3 UR5, UPT, UPT, UR5, 0x110, URZ ;  /* 0x0000011005057890 */ /* 0x000fe2000fffe0ff */
[----:B-1----:R-:W-:Y:S01]  /*2c70*/  LEA R0, R11, UR37, 0x3 ;  /* 0x000000250b007c11 */ /* 0x002fe2000f8e18ff */
[----:B------:R-:W-:Y:S01]  /*2c80*/  UIADD3 UR4, UPT, UPT, UR4, 0x1a0, URZ ;  /* 0x000001a004047890 */ /* 0x000fe2000fffe0ff */
[----:B------:R1:W-:Y:S01]  /*2c90*/  @!P2 SYNCS.ARRIVE.TRANS64.RED RZ, [R3+URZ], R4 ;  /* 0x0000000403ffa9a7 */ /* 0x0003e200080004ff */
[----:B------:R-:W-:Y:S01]  /*2ca0*/  UIADD3 UR6, UPT, UPT, UR6, 0x1, URZ ;  /* 0x0000000106067890 */ /* 0x000fe2000fffe0ff */
[----:B------:R-:W-:-:S03]  /*2cb0*/  VIADD R8, R8, 0x1 ;  /* 0x0000000108087836 */ /* 0x000fc60000000000 */
[----:B------:R-:W-:Y:S02]  /*2cc0*/  UISETP.NE.AND UP0, UPT, UR6, 0x2, UPT ;  /* 0x000000020600788c */ /* 0x000fe4000bf05270 */
[----:B------:R-:W-:Y:S01]  /*2cd0*/  ISETP.NE.AND P0, PT, R8, 0x2, PT ;  /* 0x000000020800780c */ /* 0x000fe20003f05270 */
[----:B------:R-:W-:Y:S06]  /*2ce0*/  UGETNEXTWORKID.BROADCAST [UR4], [UR5] ;  /* 0x00000000040073ca */ /* 0x000fec0008000100 */
[----:B------:R-:W-:Y:S02]  /*2cf0*/  USEL UR4, URZ, 0x1, UP0 ;  /* 0x00000001ff047887 */ /* 0x000fe40008000000 */
[----:B------:R-:W-:-:S04]  /*2d00*/  USEL UR6, UR6, URZ, UP0 ;  /* 0x000000ff06067287 */ /* 0x000fc80008000000 */
[----:B------:R-:W-:Y:S02]  /*2d10*/  LOP3.LUT R12, R12, UR4, RZ, 0x3c, !PT ;  /* 0x000000040c0c7c12 */ /* 0x000fe4000f8e3cff */
[----:B-1----:R-:W-:-:S04]  /*2d20*/  SHF.L.U32 R4, R10, 0x1f, RZ ;  /* 0x0000001f0a047819 */ /* 0x002fc800000006ff */
[----:B------:R-:W1:Y:S02]  /*2d30*/  SYNCS.PHASECHK.TRANS64.TRYWAIT P1, [R0+URZ+0x110], R4 ;  /* 0x00011004000075a7 */ /* 0x000e6400080211ff */
[----:B-1----:R-:W-:Y:S05]  /*2d40*/  @!P1 BRA `(.L_x_52) ;  /* 0x0000006800909947 */ /* 0x002fea0003800000 */
.L_x_169:
[C---:B-1----:R-:W-:Y:S01]  /*2d50*/  LEA R4, R11.reuse, UR37, 0x4 ;  /* 0x000000250b047c11 */ /* 0x042fe2000f8e20ff */
[----:B------:R-:W-:Y:S01]  /*2d60*/  VIADD R0, R0, 0x120 ;  /* 0x0000012000007836 */ /* 0x000fe20000000000 */
[----:B------:R-:W-:Y:S01]  /*2d70*/  SEL R8, R8, RZ, P0 ;  /* 0x000000ff08087207 */ /* 0x000fe20000000000 */
[----:B------:R-:W-:-:S03]  /*2d80*/  VIADD R11, R11, 0x1 ;  /* 0x000000010b0b7836 */ /* 0x000fc60000000000 */
[----:B------:R-:W1:Y:S01]  /*2d90*/  LDS.128 R4, [R4+0x1a0] ;  /* 0x0001a00004047984 */ /* 0x000e620000000c00 */
[----:B------:R-:W-:Y:S02]  /*2da0*/  PRMT R0, RZ, 0x654, R0 ;  /* 0x00000654ff007816 */ /* 0x000fe40000000000 */
[C---:B------:R-:W-:Y:S01]  /*2db0*/  ISETP.NE.AND P1, PT, R11.reuse, 0x2, PT ;  /* 0x000000020b00780c */ /* 0x040fe20003f25270 */
[----:B------:R-:W-:Y:S01]  /*2dc0*/  @!PT LDS RZ, [RZ] ;  /* 0x00000000fffff984 */ /* 0x000fe20000000800 */
[----:B------:R-:W-:Y:S01]  /*2dd0*/  @!PT LDS RZ, [RZ] ;  /* 0x00000000fffff984 */ /* 0x000fe20000000800 */
[----:B------:R-:W-:Y:S01]  /*2de0*/  @!PT LDS RZ, [RZ] ;  /* 0x00000000fffff984 */ /* 0x000fe20000000800 */
[----:B------:R-:W-:Y:S01]  /*2df0*/  @!PT LDS RZ, [RZ] ;  /* 0x00000000fffff984 */ /* 0x000fe20000000800 */
[----:B------:R2:W-:Y:S06]  /*2e00*/  MEMBAR.ALL.CTA ;  /* 0x0000000000007992 */ /* 0x0005ec0000008000 */
[----:B--2---:R-:W2:Y:S01]  /*2e10*/  FENCE.VIEW.ASYNC.S ;  /* 0x00000000000073c6 */ /* 0x004ea20000000000 */
[----:B------:R-:W-:Y:S01]  /*2e20*/  SEL R11, R11, RZ, P1 ;  /* 0x000000ff0b0b7207 */ /* 0x000fe20000800000 */
[----:B--2---:R2:W-:Y:S01]  /*2e30*/  SYNCS.ARRIVE.TRANS64.RED.A1T0 RZ, [R0+URZ], RZ ;  /* 0x000000ff00ff79a7 */ /* 0x0045e200081004ff */
[----:B-1----:R-:W-:-:S02]  /*2e40*/  LOP3.LUT P3, RZ, R6, 0x1, RZ, 0xc0, !PT ;  /* 0x0000000106ff7812 */ /* 0x002fc4000786c0ff */
[----:B------:R-:W-:-:S04]  /*2e50*/  SEL R4, RZ, 0x1, P1 ;  /* 0x00000001ff047807 */ /* 0x000fc80000800000 */
[----:B------:R-:W-:Y:S02]  /*2e60*/  LOP3.LUT R10, R10, R4, RZ, 0x3c, !PT ;  /* 0x000000040a0a7212 */ /* 0x000fe400078e3cff */
[----:B--2---:R-:W-:-:S04]  /*2e70*/  SEL R0, RZ, 0x1, P0 ;  /* 0x00000001ff007807 */ /* 0x004fc80000000000 */
[----:B------:R-:W-:Y:S01]  /*2e80*/  LOP3.LUT R9, R9, R0, RZ, 0x3c, !PT ;  /* 0x0000000009097212 */ /* 0x000fe200078e3cff */
[----:B------:R-:W-:Y:S06]  /*2e90*/  @P3 BRA `(.L_x_53) ;  /* 0xfffffffc002c3947 */ /* 0x000fec000383ffff */
[----:B------:R-:W-:Y:S01]  /*2ea0*/  ULEA UR5, UR6, UR37, 0x3 ;  /* 0x0000002506057291 */ /* 0x000fe2000f8e18ff */
[----:B------:R-:W-:-:S08]  /*2eb0*/  SHF.L.U32 R2, R12, 0x1f, RZ ;  /* 0x0000001f0c027819 */ /* 0x000fd000000006ff */
[----:B------:R-:W1:Y:S02]  /*2ec0*/  SYNCS.PHASECHK.TRANS64 P0, [UR5+0x120], R2 ;  /* 0x00012002ff0075a7 */ /* 0x000e640008001005 */
[----:B-1----:R-:W-:Y:S05]  /*2ed0*/  @P0 BRA `(.L_x_54) ;  /* 0x0000000000080947 */ /* 0x002fea0003800000 */
[----:B------:R-:W1:Y:S02]  /*2ee0*/  SYNCS.PHASECHK.TRANS64.TRYWAIT P0, [UR5+0x120], R2 ;  /* 0x00012002ff0075a7 */ /* 0x000e640008001105 */
[----:B-1----:R-:W-:Y:S05]  /*2ef0*/  @!P0 BRA `(.L_x_55) ;  /* 0x0000006800388947 */ /* 0x002fea0003800000 */
.L_x_54:
[----:B------:R-:W-:-:S04]  /*2f00*/  UIADD3 UR4, UPT, UPT, UR6, 0x1, URZ ;  /* 0x0000000106047890 */ /* 0x000fc8000fffe0ff */
[----:B------:R-:W-:-:S04]  /*2f10*/  UISETP.NE.AND UP0, UPT, UR4, 0x2, UPT ;  /* 0x000000020400788c */ /* 0x000fc8000bf05270 */
[----:B------:R-:W-:Y:S02]  /*2f20*/  USEL UR7, URZ, 0x1, UP0 ;  /* 0x00000001ff077887 */ /* 0x000fe40008000000 */
[----:B------:R-:W-:-:S04]  /*2f30*/  USEL UR4, UR4, URZ, UP0 ;  /* 0x000000ff04047287 */ /* 0x000fc80008000000 */
[----:B------:R-:W-:Y:S01]  /*2f40*/  ULEA UR4, UR4, UR37, 0x3 ;  /* 0x0000002504047291 */ /* 0x000fe2000f8e18ff */
[----:B-1----:R-:W-:-:S04]  /*2f50*/  LOP3.LUT R2, R12, UR7, RZ, 0x3c, !PT ;  /* 0x000000070c027c12 */ /* 0x002fc8000f8e3cff */
[----:B------:R-:W-:-:S04]  /*2f60*/  SHF.L.U32 R0, R2, 0x1f, RZ ;  /* 0x0000001f02007819 */ /* 0x000fc800000006ff */
[----:B------:R-:W1:Y:S02]  /*2f70*/  SYNCS.PHASECHK.TRANS64 P0, [UR4+0x120], R0 ;  /* 0x00012000ff0075a7 */ /* 0x000e640008001004 */
[----:B-1----:R-:W-:Y:S05]  /*2f80*/  @P0 EXIT ;  /* 0x000000000000094d */ /* 0x002fea0003800000 */
[----:B------:R-:W-:Y:S02]  /*2f90*/  SHF.L.U32 R2, R2, 0x1f, RZ ;  /* 0x0000001f02027819 */ /* 0x000fe400000006ff */
[----:B------:R-:W-:-:S07]  /*2fa0*/  MOV R0, UR4 ;  /* 0x0000000400007c02 */ /* 0x000fce0008000f00 */
.L_x_56:
[----:B-1----:R1:W2:Y:S02]  /*2fb0*/  SYNCS.PHASECHK.TRANS64.TRYWAIT P0, [R0+URZ+0x120], R2 ;  /* 0x00012002000075a7 */ /* 0x0022a400080011ff */
[----:B--2---:R-:W-:Y:S05]  /*2fc0*/  @!P0 NANOSLEEP.SYNCS 0x989680 ;  /* 0x009896800000895d */ /* 0x004fea0003900000 */
[----:B------:R-:W2:Y:S02]  /*2fd0*/  @!P0 SYNCS.PHASECHK.TRANS64 P0, [R0+URZ+0x120], R2 ;  /* 0x00012002000085a7 */ /* 0x000ea400080010ff */
[----:B--2---:R-:W-:Y:S05]  /*2fe0*/  @P0 EXIT ;  /* 0x000000000000094d */ /* 0x004fea0003800000 */
[----:B------:R-:W-:Y:S05]  /*2ff0*/  BRA `(.L_x_56) ;  /* 0xfffffffc00ec7947 */ /* 0x000fea000383ffff */
.L_x_49:
[----:B------:R-:W-:-:S09]  /*3000*/  UISETP.NE.AND UP1, UPT, UR8, URZ, UPT ;  /* 0x000000ff0800728c */ /* 0x000fd2000bf25270 */
[----:B------:R-:W-:Y:S05]  /*3010*/  BRA.U UP1, `(.L_x_57) ;  /* 0x0000000d017c7547 */ /* 0x000fea000b800000 */
[----:B------:R-:W-:Y:S01]  /*3020*/  UMOV UR4, 0x40 ;  /* 0x0000004000047882 */ /* 0x000fe20000000000 */
[----:B------:R-:W-:Y:S01]  /*3030*/  NOP ;  /* 0x0000000000007918 */ /* 0x000fe20000000000 */
[----:B------:R-:W-:Y:S01]  /*3040*/  ULEA UR4, UR37, UR4, 0x18 ;  /* 0x0000000425047291 */ /* 0x000fe2000f8ec0ff */
[----:B------:R-:W-:Y:S02]  /*3050*/  UMOV UR5, 0x400 ;  /* 0x0000040000057882 */ /* 0x000fe40000000000 */
[----:B------:R-:W-:-:S06]  /*3060*/  ULEA UR37, UR37, UR5, 0x18 ;  /* 0x0000000525257291 */ /* 0x000fcc000f8ec0ff */
[----:B------:R-:W1:Y:S02]  /*3070*/  LDS.U8 R0, [UR4+0x1c] ;  /* 0x00001c04ff007984 */ /* 0x000e640008000000 */
[----:B-1----:R-:W-:-:S13]  /*3080*/  ISETP.NE.AND P0, PT, R0, RZ, PT ;  /* 0x000000ff0000720c */ /* 0x002fda0003f05270 */
[----:B------:R-:W-:Y:S05]  /*3090*/  @P0 BRA `(.L_x_58) ;  /* 0x0000000000580947 */ /* 0x000fea0003800000 */
[----:B------:R-:W-:-:S13]  /*30a0*/  ELECT P0, URZ, PT ;  /* 0x0000000000ff782f */ /* 0x000fda0003800000 */
[----:B------:R-:W-:Y:S05]  /*30b0*/  @!P0 BRA `(.L_x_59) ;  /* 0x0000000000608947 */ /* 0x000fea0003800000 */
[----:B------:R-:W-:Y:S01]  /*30c0*/  UMOV UR5, 0x10 ;  /* 0x0000001000057882 */ /* 0x000fe20000000000 */
[----:B------:R-:W-:Y:S01]  /*30d0*/  HFMA2 R0, -RZ, RZ, 0, 5.9604644775390625e-08 ;  /* 0x00000001ff007431 */ /* 0x000fe200000001ff */
[----:B------:R-:W-:-:S03]  /*30e0*/  MOV R2, 0xffff ;  /* 0x0000ffff00027802 */ /* 0x000fc60000000f00 */
[----:B------:R-:W-:Y:S04]  /*30f0*/  DEPBAR.LE SB1, 0x36 ;  /* 0x00009d800000791a */ /* 0x000fe80000000000 */
[----:B------:R-:W1:Y:S02]  /*3100*/  UTCATOMSWS.FIND_AND_SET.ALIGN UP0, UR5, UR5 ;  /* 0x00000005000575e3 */ /* 0x000e640008000800 */
[----:B-1----:R-:W-:Y:S01]  /*3110*/  MOV R3, UR5 ;  /* 0x0000000500037c02 */ /* 0x002fe20008000f00 */
[----:B------:R-:W-:Y:S06]  /*3120*/  BRA.U UP0, `(.L_x_60) ;  /* 0x0000000100187547 */ /* 0x000fec000b800000 */
.L_x_61:
[----:B------:R-:W-:Y:S05]  /*3130*/  NANOSLEEP 0x64 ;  /* 0x000000640000795d */ /* 0x000fea0003800000 */
[----:B------:R-:W-:-:S05]  /*3140*/  UMOV UR5, 0x10 ;  /* 0x0000001000057882 */ /* 0x000fca0000000000 */
[----:B------:R-:W-:Y:S04]  /*3150*/  DEPBAR.LE SB1, 0x36 ;  /* 0x00009d800000791a */ /* 0x000fe80000000000 */
[----:B------:R-:W1:Y:S02]  /*3160*/  UTCATOMSWS.FIND_AND_SET.ALIGN UP0, UR5, UR5 ;  /* 0x00000005000575e3 */ /* 0x000e640008000800 */
[----:B-1----:R-:W-:Y:S01]  /*3170*/  MOV R3, UR5 ;  /* 0x0000000500037c02 */ /* 0x002fe20008000f00 */
[----:B------:R-:W-:Y:S05]  /*3180*/  BRA.U !UP0, `(.L_x_61) ;  /* 0xfffffffd08e87547 */ /* 0x000fea000b83ffff */
.L_x_60:
[-C--:B------:R-:W-:Y:S02]  /*3190*/  SHF.L.U32 R2, R2, R3.reuse, RZ ;  /* 0x0000000302027219 */ /* 0x080fe400000006ff */
[----:B------:R-:W-:Y:S01]  /*31a0*/  SHF.L.U32 R0, R0, R3, RZ ;  /* 0x0000000300007219 */ /* 0x000fe200000006ff */
[----:B------:R-:W-:Y:S02]  /*31b0*/  IMAD.SHL.U32 R3, R3, 0x20, RZ ;  /* 0x0000002003037824 */ /* 0x000fe400078e00ff */
[----:B------:R1:W-:Y:S04]  /*31c0*/  ATOMS.OR RZ, [UR4+0x14], R2 ;  /* 0x00001402ffff798c */ /* 0x0003e8000b000004 */
[----:B------:R1:W-:Y:S04]  /*31d0*/  ATOMS.OR RZ, [UR4+0x18], R0 ;  /* 0x00001800ffff798c */ /* 0x0003e8000b000004 */
[----:B------:R1:W-:Y:S01]  /*31e0*/  STS [UR37+0x1c0], R3 ;  /* 0x0001c003ff007988 */ /* 0x0003e20008000825 */
[----:B------:R-:W-:Y:S05]  /*31f0*/  BRA `(.L_x_59) ;  /* 0x0000000000107947 */ /* 0x000fea0003800000 */
.L_x_58:
[----:B------:R-:W-:Y:S02]  /*3200*/  MOV R0, 0xffffffff ;  /* 0xffffffff00007802 */ /* 0x000fe40000000f00 */
[----:B------:R-:W-:-:S03]  /*3210*/  MOV R2, 0x3240 ;  /* 0x0000324000027802 */ /* 0x000fc60000000f00 */
[----:B------:R1:W-:Y:S04]  /*3220*/  STS [UR37+0x1c0], R0 ;  /* 0x0001c000ff007988 */ /* 0x0003e80008000825 */
[----:B-1-3-5:R-:W-:Y:S05]  /*3230*/  CALL.REL.NOINC `($__internal_1_$__cuda_sm10x_tcgen05_guardrail_trap_phase_invalid_during_alloc) ;  /* 0x0000006c00807944 */ /* 0x02afea0003c00000 */
.L_x_59:
[----:B------:R-:W-:Y:S05]  /*3240*/  WARPSYNC.ALL ;  /* 0x0000000000007948 */ /* 0x000fea0003800000 */
[----:B------:R-:W2:Y:S01]  /*3250*/  S2UR UR6, SR_CgaCtaId ;  /* 0x00000000000679c3 */ /* 0x000ea20000008800 */
[----:B------:R-:W-:Y:S01]  /*3260*/  UMOV UR4, 0x400 ;  /* 0x0000040000047882 */ /* 0x000fe20000000000 */
[----:B------:R-:W-:-:S06]  /*3270*/  NOP ;  /* 0x0000000000007918 */ /* 0x000fcc0000000000 */
[----:B------:R-:W-:Y:S06]  /*3280*/  BAR.ARV 0x6, 0xa0 ;  /* 0x0182800000007b1d */ /* 0x000fec0000002000 */
[----:B------:R-:W4:Y:S01]  /*3290*/  LDCU UR7, c[0x0][0x38c] ;  /* 0x00007180ff0777ac */ /* 0x000f220008000800 */
[----:B------:R-:W-:Y:S01]  /*32a0*/  IMAD.MOV.U32 R11, RZ, RZ, 0x1 ;  /* 0x00000001ff0b7424 */ /* 0x000fe200078e00ff */
[----:B------:R-:W-:Y:S01]  /*32b0*/  CS2R R8, SRZ ;  /* 0x0000000000087805 */ /* 0x000fe2000001ff00 */
[----:B------:R-:W-:Y:S01]  /*32c0*/  IMAD.MOV.U32 R10, RZ, RZ, RZ ;  /* 0x000000ffff0a7224 */ /* 0x000fe200078e00ff */
[----:B------:R-:W-:Y:S01]  /*32d0*/  UMOV UR18, URZ ;  /* 0x000000ff00127c82 */ /* 0x000fe20008000000 */
[----:B------:R-:W-:Y:S01]  /*32e0*/  UMOV UR17, URZ ;  /* 0x000000ff00117c82 */ /* 0x000fe20008000000 */
[----:B------:R-:W-:Y:S01]  /*32f0*/  UMOV UR22, 0x0 ;  /* 0x0000000000167882 */ /* 0x000fe20000000000 */
[----:B------:R-:W-:Y:S01]  /*3300*/  UMOV UR23, 0x8200490 ;  /* 0x0820049000177882 */ /* 0x000fe20000000000 */
[----:B------:R-:W-:Y:S01]  /*3310*/  UMOV UR20, 0x0 ;  /* 0x0000000000147882 */ /* 0x000fe20000000000 */
[----:B------:R-:W-:Y:S01]  /*3320*/  UMOV UR21, 0x8200490 ;  /* 0x0820049000157882 */ /* 0x000fe20000000000 */
[----:B--2---:R-:W-:Y:S01]  /*3330*/  ULEA UR6, UR6, UR4, 0x18 ;  /* 0x0000000406067291 */ /* 0x004fe2000f8ec0ff */
[----:B------:R-:W2:Y:S03]  /*3340*/  LDCU UR4, c[0x0][0x38c] ;  /* 0x00007180ff0477ac */ /* 0x000ea60008000800 */
[----:B------:R-:W-:-:S02]  /*3350*/  UIADD3 UR11, UPT, UPT, UR6, 0x8400, URZ ;  /* 0x00008400060b7890 */ /* 0x000fc4000fffe0ff */
[----:B----4-:R-:W-:-:S03]  /*3360*/  UIADD3 UR7, UPT, UPT, UR7, 0x1f, URZ ;  /* 0x0000001f07077890 */ /* 0x010fc6000fffe0ff */
[----:B-1----:R-:W1:Y:S01]  /*3370*/  LDS R0, [UR6+0x1c0] ;  /* 0x0001c006ff007984 */ /* 0x002e620008000800 */
[----:B------:R-:W-:Y:S02]  /*3380*/  UIADD3 UR12, UPT, UPT, UR6, 0x20400, URZ ;  /* 0x00020400060c7890 */ /* 0x000fe4000fffe0ff */
[----:B------:R-:W-:Y:S02]  /*3390*/  USHF.R.S32.HI UR5, URZ, 0x1f, UR7 ;  /* 0x0000001fff057899 */ /* 0x000fe40008011407 */
[----:B------:R-:W-:Y:S02]  /*33a0*/  USHF.R.U32.HI UR11, URZ, 0x4, UR11 ;  /* 0x00000004ff0b7899 */ /* 0x000fe4000801160b */
[----:B------:R-:W-:Y:S02]  /*33b0*/  ULEA.HI UR5, UR5, UR7, URZ, 0x5 ;  /* 0x0000000705057291 */ /* 0x000fe4000f8f28ff */
[----:B------:R-:W-:Y:S02]  /*33c0*/  USHF.R.U32.HI UR12, URZ, 0x4, UR12 ;  /* 0x00000004ff0c7899 */ /* 0x000fe4000801160c */
[----:B------:R-:W-:-:S02]  /*33d0*/  USHF.R.S32.HI UR5, URZ, 0x5, UR5 ;  /* 0x00000005ff057899 */ /* 0x000fc40008011405 */
[----:B------:R-:W-:Y:S02]  /*33e0*/  ULOP3.LUT UR11, UR11, 0x3fff, URZ, 0xc0, !UPT ;  /* 0x00003fff0b0b7892 */ /* 0x000fe4000f8ec0ff */
[----:B------:R-:W-:Y:S02]  /*33f0*/  UISETP.LT.AND UP0, UPT, UR5, 0x1, UPT ;  /* 0x000000010500788c */ /* 0x000fe4000bf01270 */
[----:B------:R-:W-:Y:S02]  /*3400*/  ULOP3.LUT UR12, UR12, 0x3fff, URZ, 0xc0, !UPT ;  /* 0x00003fff0c0c7892 */ /* 0x000fe4000f8ec0ff */
[----:B------:R-:W-:Y:S02]  /*3410*/  USEL UR10, UR5, 0x1, !UP0 ;  /* 0x00000001050a7887 */ /* 0x000fe4000c000000 */
[----:B------:R-:W-:Y:S02]  /*3420*/  ULOP3.LUT UR11, UR11, 0x10000, URZ, 0xfc, !UPT ;  /* 0x000100000b0b7892 */ /* 0x000fe4000f8efcff */
[----:B------:R-:W-:-:S02]  /*3430*/  ULOP3.LUT UR12, UR12, 0x10000, URZ, 0xfc, !UPT ;  /* 0x000100000c0c7892 */ /* 0x000fc4000f8efcff */
[----:B------:R-:W-:Y:S02]  /*3440*/  UIADD3 UR10, UPT, UPT, -UR10, URZ, URZ ;  /* 0x000000ff0a0a7290 */ /* 0x000fe4000fffe1ff */
[----:B--2---:R-:W-:Y:S01]  /*3450*/  UISETP.GE.AND UP3, UPT, UR4, 0x1, UPT ;  /* 0x000000010400788c */ /* 0x004fe2000bf66270 */
[----:B-1----:R-:W-:-:S15]  /*3460*/  R2UR UR19, R0 ;  /* 0x00000000001372ca */ /* 0x002fde00000e0000 */
.L_x_68:
[----:B------:R-:W-:Y:S02]  /*3470*/  LEA R0, R10, UR6, 0x3 ;  /* 0x000000060a007c11 */ /* 0x000fe4000f8e18ff */
[----:B------:R-:W-:Y:S02]  /*3480*/  SHF.L.U32 R2, R9, 0x1f, RZ ;  /* 0x0000001f09027819 */ /* 0x000fe400000006ff */
[----:B------:R-:W-:Y:S01]  /*3490*/  PLOP3.LUT P0, PT, PT, PT, UP3, 0x80, 0x8 ;  /* 0x000000000008781c */ /* 0x000fe20003f0f038 */
[----:B------:R-:W-:Y:S01]  /*34a0*/  VIADD R3, R0, 0x120 ;  /* 0x0000012000037836 */ /* 0x000fe20000000000 */
[----:B-1----:R-:W1:Y:S02]  /*34b0*/  SYNCS.PHASECHK.TRANS64.TRYWAIT P1, [R0+URZ+0x110], R2 ;  /* 0x00011002000075a7 */ /* 0x002e6400080211ff */
[----:B-1--4-:R-:W-:Y:S09]  /*34c0*/  @!P1 BRA `(.L_x_62) ;  /* 0x0000006000dc9947 */ /* 0x012ff20003800000 */
.L_x_171:
[----:B------:R-:W-:Y:S01]  /*34d0*/  LEA R4, R10, UR6, 0x4 ;  /* 0x000000060a047c11 */ /* 0x000fe2000f8e20ff */
[----:B------:R-:W-:Y:S01]  /*34e0*/  @UP3 ULEA UR4, UR17, UR6, 0x3 ;  /* 0x0000000611043291 */ /* 0x000fe2000f8e18ff */
[----:B------:R-:W-:Y:S01]  /*34f0*/  PLOP3.LUT P2, PT, PT, PT, PT, 0x80, 0x8 ;  /* 0x000000000008781c */ /* 0x000fe20003f4f070 */
[----:B------:R-:W-:Y:S01]  /*3500*/  ULEA UR8, UR18, UR6, 0x3 ;  /* 0x0000000612087291 */ /* 0x000fe2000f8e18ff */
[----:B------:R-:W-:Y:S01]  /*3510*/  PRMT R3, RZ, 0x654, R3 ;  /* 0x00000654ff037816 */ /* 0x000fe20000000003 */
[----:B------:R-:W-:Y:S01]  /*3520*/  ULEA UR9, UR18, UR19, 0x7 ;  /* 0x0000001312097291 */ /* 0x000fe2000f8e38ff */
[----:B------:R-:W2:Y:S01]  /*3530*/  LDS.128 R4, [R4+0x1a0] ;  /* 0x0001a00004047984 */ /* 0x000ea20000000c00 */
[----:B-1----:R-:W-:Y:S02]  /*3540*/  @P0 SHF.L.U32 R2, R8, 0x1f, RZ ;  /* 0x0000001f08020819 */ /* 0x002fe400000006ff */
[----:B------:R-:W-:Y:S01]  /*3550*/  SHF.L.U32 R0, R11, 0x1f, RZ ;  /* 0x0000001f0b007819 */ /* 0x000fe200000006ff */
[----:B------:R-:W-:Y:S01]  /*3560*/  @!PT LDS RZ, [RZ] ;  /* 0x00000000fffff984 */ /* 0x000fe20000000800 */
[----:B------:R-:W-:Y:S01]  /*3570*/  @!PT LDS RZ, [RZ] ;  /* 0x00000000fffff984 */ /* 0x000fe20000000800 */
[----:B------:R-:W-:Y:S01]  /*3580*/  @!PT LDS RZ, [RZ] ;  /* 0x00000000fffff984 */ /* 0x000fe20000000800 */
[----:B------:R-:W-:Y:S01]  /*3590*/  @!PT LDS RZ, [RZ] ;  /* 0x00000000fffff984 */ /* 0x000fe20000000800 */
[----:B------:R1:W-:Y:S06]  /*35a0*/  MEMBAR.ALL.CTA ;  /* 0x0000000000007992 */ /* 0x0003ec0000008000 */
[----:B-1----:R-:W1:Y:S02]  /*35b0*/  FENCE.VIEW.ASYNC.S ;  /* 0x00000000000073c6 */ /* 0x002e640000000000 */
[----:B-1----:R1:W-:Y:S01]  /*35c0*/  SYNCS.ARRIVE.TRANS64.RED.A1T0 RZ, [R3+URZ], RZ ;  /* 0x000000ff03ff79a7 */ /* 0x0023e200081004ff */
[----:B------:R1:W4:Y:S01]  /*35d0*/  @P0 SYNCS.PHASECHK.TRANS64.TRYWAIT P2, [UR4], R2 ;  /* 0x00000002ff0005a7 */ /* 0x0003220008041104 */
[----:B--2---:R-:W-:Y:S01]  /*35e0*/  LOP3.LUT P1, RZ, R6, 0x1, RZ, 0xc0, !PT ;  /* 0x0000000106ff7812 */ /* 0x004fe2000782c0ff */
[----:B------:R-:W2:Y:S02]  /*35f0*/  SYNCS.PHASECHK.TRANS64.TRYWAIT P0, [UR8+0x150], R0 ;  /* 0x00015000ff0075a7 */ /* 0x000ea40008001108 */
[----:B-12-4-:R-:W-:Y:S10]  /*3600*/  @!P0 BRA `(.L_x_63) ;  /* 0x0000006000a08947 */ /* 0x016ff40003800000 */
.L_x_173:
[----:B------:R-:W-:Y:S01]  /*3610*/  IADD3 R10, PT, PT, R10, 0x1, RZ ;  /* 0x000000010a0a7810 */ /* 0x000fe20007ffe0ff */
[----:B------:R-:W-:Y:S06]  /*3620*/  BRA.U !UP3, `(.L_x_64) ;  /* 0x000000010b987547 */ /* 0x000fec000b800000 */
[----:B------:R-:W-:Y:S01]  /*3630*/  UPLOP3.LUT UP4, UPT, UPT, UPT, UPT, 0x40, 0x4 ;  /* 0x000000000004789c */ /* 0x000fe20003f8e870 */
[----:B------:R-:W-:Y:S01]  /*3640*/  UMOV UR16, UR10 ;  /* 0x0000000a00107c82 */ /* 0x000fe20008000000 */
[----:B------:R-:W-:Y:S01]  /*3650*/  UMOV UR15, UR5 ;  /* 0x00000005000f7c82 */ /* 0x000fe20008000000 */
[----:B------:R-:W-:-:S08]  /*3660*/  UMOV UR14, UR17 ;  /* 0x00000011000e7c82 */ /* 0x000fd00008000000 */
.L_x_67:
[----:B------:R-:W-:Y:S02]  /*3670*/  UIADD3 UR16, UPT, UPT, UR16, 0x1, URZ ;  /* 0x0000000110107890 */ /* 0x000fe4000fffe0ff */
[----:B--2---:R-:W-:Y:S02]  /*3680*/  ULEA UR7, UR14, UR6, 0x3 ;  /* 0x000000060e077291 */ /* 0x004fe4000f8e18ff */
[----:B------:R-:W-:Y:S01]  /*3690*/  UISETP.NE.AND UP0, UPT, UR16, URZ, UPT ;  /* 0x000000ff1000728c */ /* 0x000fe2000bf05270 */
[----:B----4-:R-:W-:Y:S10]  /*36a0*/  @P2 BRA `(.L_x_65) ;  /* 0x00000000000c2947 */ /* 0x010ff40003800000 */
[----:B-1----:R-:W-:Y:S04]  /*36b0*/  SHF.L.U32 R2, R8, 0x1f, RZ ;  /* 0x0000001f08027819 */ /* 0x002fe800000006ff */
[----:B------:R-:W1:Y:S02]  /*36c0*/  SYNCS.PHASECHK.TRANS64.TRYWAIT P0, [UR7], R2 ;  /* 0x00000002ff0075a7 */ /* 0x000e640008001107 */
[----:B-1----:R-:W-:Y:S05]  /*36d0*/  @!P0 BRA `(.L_x_66) ;  /* 0x0000006000848947 */ /* 0x002fea0003800000 */
.L_x_65:
[----:B------:R-:W-:Y:S01]  /*36e0*/  UISETP.NE.AND UP1, UPT, UR15, 0x1, UPT ;  /* 0x000000010f00788c */ /* 0x000fe2000bf25270 */
[----:B------:R-:W-:Y:S01]  /*36f0*/  PLOP3.LUT P2, PT, PT, PT, PT, 0x80, 0x8 ;  /* 0x000000000008781c */ /* 0x000fe20003f4f070 */
[----:B------:R-:W-:Y:S02]  /*3700*/  UIADD3 UR17, UPT, UPT, UR14, 0x1, URZ ;  /* 0x000000010e117890 */ /* 0x000fe4000fffe0ff */
[----:B------:R-:W-:Y:S02]  /*3710*/  ULEA UR24, UR14, UR12, 0x9 ;  /* 0x0000000c0e187291 */ /* 0x000fe4000f8e48ff */
[----:B------:R-:W-:Y:S01]  /*3720*/  UISETP.NE.AND UP2, UPT, UR17, 0xc, UPT ;  /* 0x0000000c1100788c */ /* 0x000fe2000bf45270 */
[----:B------:R-:W-:Y:S01]  /*3730*/  PLOP3.LUT P0, PT, PT, PT, UP1, 0x80, 0x8 ;  /* 0x000000000008781c */ /* 0x000fe20003f0f018 */
[----:B------:R-:W-:Y:S02]  /*3740*/  ULEA UR26, UR14, UR11, 0x9 ;  /* 0x0000000b0e1a7291 */ /* 0x000fe4000f8e48ff */
[----:B------:R-:W-:Y:S02]  /*3750*/  USEL UR13, URZ, 0x1, UP2 ;  /* 0x00000001ff0d7887 */ /* 0x000fe40009000000 */
[----:B------:R-:W-:Y:S02]  /*3760*/  USEL UR17, UR17, URZ, UP2 ;  /* 0x000000ff11117287 */ /* 0x000fe40009000000 */
[----:B------:R-:W-:Y:S02]  /*3770*/  UIADD3 UR30, UPT, UPT, UR24, 0x2, URZ ;  /* 0x00000002181e7890 */ /* 0x000fe4000fffe0ff */
[----:B------:R-:W-:Y:S01]  /*3780*/  @UP1 ULEA UR4, UR17, UR6, 0x3 ;  /* 0x0000000611041291 */ /* 0x000fe2000f8e18ff */
[----:B------:R-:W-:Y:S01]  /*3790*/  LOP3.LUT R8, R8, UR13, RZ, 0x3c, !PT ;  /* 0x0000000d08087c12 */ /* 0x000fe2000f8e3cff */
[----:B------:R-:W-:Y:S02]  /*37a0*/  UIADD3 UR28, UPT, UPT, UR26, 0x2, URZ ;  /* 0x000000021a1c7890 */ /* 0x000fe4000fffe0ff */
[----:B------:R-:W-:Y:S01]  /*37b0*/  UIADD3 UR7, UPT, UPT, UR7, 0x60, URZ ;  /* 0x0000006007077890 */ /* 0x000fe2000fffe0ff */
[----:B-1----:R-:W-:Y:S01]  /*37c0*/  @P0 SHF.L.U32 R0, R8, 0x1f, RZ ;  /* 0x0000001f08000819 */ /* 0x002fe200000006ff */
[----:B------:R-:W-:Y:S01]  /*37d0*/  UMOV UR25, 0x80004020 ;  /* 0x8000402000197882 */ /* 0x000fe20000000000 */
[----:B------:R-:W-:Y:S01]  /*37e0*/  UMOV UR27, 0x80004020 ;  /* 0x80004020001b7882 */ /* 0x000fe20000000000 */
[----:B------:R-:W-:Y:S01]  /*37f0*/  UMOV UR31, 0x80004020 ;  /* 0x80004020001f7882 */ /* 0x000fe20000000000 */
[----:B------:R2:W4:Y:S01]  /*3800*/  @P0 SYNCS.PHASECHK.TRANS64.TRYWAIT P2, [UR4], R0 ;  /* 0x00000000ff0005a7 */ /* 0x0005220008041104 */
[----:B------:R-:W-:Y:S01]  /*3810*/  UIADD3 UR15, UPT, UPT, UR15, -0x1, URZ ;  /* 0xffffffff0f0f7890 */ /* 0x000fe2000fffe0ff */
[----:B------:R2:W-:Y:S01]  /*3820*/  UTCHMMA gdesc[UR26], gdesc[UR24], tmem[UR9], tmem[UR22], idesc[UR23], UP4 ;  /* 0x00ff16181a0075ea */ /* 0x0005e2000a000009 */
[----:B------:R-:W-:Y:S01]  /*3830*/  UPLOP3.LUT UP4, UPT, UPT, UPT, UPT, 0x80, 0x8 ;  /* 0x000000000008789c */ /* 0x000fe20003f8f070 */
[----:B------:R-:W-:Y:S01]  /*3840*/  UMOV UR29, 0x80004020 ;  /* 0x80004020001d7882 */ /* 0x000fe20000000000 */
[----:B------:R-:W-:Y:S01]  /*3850*/  UMOV UR14, UR17 ;  /* 0x00000011000e7c82 */ /* 0x000fe20008000000 */
[----:B------:R2:W-:Y:S01]  /*3860*/  UTCHMMA gdesc[UR28], gdesc[UR30], tmem[UR9], tmem[UR20], idesc[UR21], UPT ;  /* 0x00ff141e1c0075ea */ /* 0x0005e2000b800009 */
[----:B------:R2:W-:Y:S01]  /*3870*/  UTCBAR [UR7], URZ ;  /* 0x000000ff070073e9 */ /* 0x0005e200080000ff */
[----:B------:R-:W-:Y:S06]  /*3880*/  BRA.U UP0, `(.L_x_67) ;  /* 0xfffffffd00787547 */ /* 0x000fec000b83ffff */
.L_x_64:
[----:B------:R-:W-:Y:S01]  /*3890*/  UIADD3 UR18, UPT, UPT, UR18, 0x1, URZ ;  /* 0x0000000112127890 */ /* 0x000fe2000fffe0ff */
[C---:B------:R-:W-:Y:S01]  /*38a0*/  ISETP.NE.AND P0, PT, R10.reuse, 0x2, PT ;  /* 0x000000020a00780c */ /* 0x040fe20003f05270 */
[----:B------:R-:W-:Y:S02]  /*38b0*/  UIADD3 UR8, UPT, UPT, UR8, 0x130, URZ ;  /* 0x0000013008087890 */ /* 0x000fe4000fffe0ff */
[----:B------:R-:W-:Y:S01]  /*38c0*/  UISETP.NE.AND UP0, UPT, UR18, 0x4, UPT ;  /* 0x000000041200788c */ /* 0x000fe2000bf05270 */
[----:B-12---:R-:W-:Y:S02]  /*38d0*/  SEL R0, RZ, 0x1, P0 ;  /* 0x00000001ff007807 */ /* 0x006fe40000000000 */
[----:B------:R-:W-:Y:S01]  /*38e0*/  SEL R10, R10, RZ, P0 ;  /* 0x000000ff0a0a7207 */ /* 0x000fe20000000000 */
[----:B------:R-:W-:Y:S01]  /*38f0*/  USEL UR4, URZ, 0x1, UP0 ;  /* 0x00000001ff047887 */ /* 0x000fe20008000000 */
[----:B------:R-:W-:Y:S01]  /*3900*/  LOP3.LUT R9, R9, R0, RZ, 0x3c, !PT ;  /* 0x0000000009097212 */ /* 0x000fe200078e3cff */
[----:B------:R-:W-:Y:S01]  /*3910*/  USEL UR18, UR18, URZ, UP0 ;  /* 0x000000ff12127287 */ /* 0x000fe20008000000 */
[----:B------:R1:W-:Y:S03]  /*3920*/  UTCBAR [UR8], URZ ;  /* 0x000000ff080073e9 */ /* 0x0003e600080000ff */
[----:B------:R-:W-:Y:S01]  /*3930*/  LOP3.LUT R11, R11, UR4, RZ, 0x3c, !PT ;  /* 0x000000040b0b7c12 */ /* 0x000fe2000f8e3cff */
[----:B------:R-:W-:Y:S07]  /*3940*/  @P1 BRA `(.L_x_68) ;  /* 0xfffffff800c81947 */ /* 0x000fee000383ffff */
[----:B------:R-:W2:Y:S01]  /*3950*/  S2UR UR4, SR_CgaCtaId ;  /* 0x00000000000479c3 */ /* 0x000ea20000008800 */
[----:B------:R-:W-:Y:S01]  /*3960*/  ELECT P0, URZ, PT ;  /* 0x0000000000ff782f */ /* 0x000fe20003800000 */
[----:B------:R-:W-:Y:S01]  /*3970*/  IMAD.MOV.U32 R0, RZ, RZ, 0x1 ;  /* 0x00000001ff007424 */ /* 0x000fe200078e00ff */
[----:B------:R-:W-:Y:S01]  /*3980*/  UIADD3 UR6, UPT, UPT, UR6, 0x150, URZ ;  /* 0x0000015006067890 */ /* 0x000fe2000fffe0ff */
[----:B------:R-:W-:Y:S01]  /*3990*/  SHF.L.U32 R2, R11, 0x1f, RZ ;  /* 0x0000001f0b027819 */ /* 0x000fe200000006ff */
[----:B------:R-:W-:-:S03]  /*39a0*/  UMOV UR5, 0x40 ;  /* 0x0000004000057882 */ /* 0x000fc60000000000 */
[----:B------:R-:W-:Y:S01]  /*39b0*/  UVIRTCOUNT.DEALLOC.SMPOOL 0x80 ;  /* 0x000000800000784c */ /* 0x000fe20000000000 */
[----:B--2---:R-:W-:Y:S02]  /*39c0*/  ULEA UR4, UR4, UR5, 0x18 ;  /* 0x0000000504047291 */ /* 0x004fe4000f8ec0ff */
[----:B------:R-:W-:-:S07]  /*39d0*/  ULEA UR5, UR18, UR6, 0x3 ;  /* 0x0000000612057291 */ /* 0x000fce000f8e18ff */
[----:B------:R2:W-:Y:S02]  /*39e0*/  @P0 STS.U8 [UR4+0x1c], R0 ;  /* 0x00001c00ff000988 */ /* 0x0005e40008000004 */
[----:B------:R-:W3:Y:S02]  /*39f0*/  SYNCS.PHASECHK.TRANS64.TRYWAIT P0, [UR5], R2 ;  /* 0x00000002ff0075a7 */ /* 0x000ee40008001105 */
[----:B--23--:R-:W-:Y:S05]  /*3a00*/  @!P0 BRA `(.L_x_69) ;  /* 0x0000005c00d08947 */ /* 0x00cfea0003800000 */
.L_x_176:
[----:B------:R-:W-:-:S04]  /*3a10*/  UIADD3 UR7, UPT, UPT, UR18, 0x1, URZ ;  /* 0x0000000112077890 */ /* 0x000fc8000fffe0ff */
[----:B------:R-:W-:-:S04]  /*3a20*/  UISETP.NE.AND UP0, UPT, UR7, 0x4, UPT ;  /* 0x000000040700788c */ /* 0x000fc8000bf05270 */
[----:B-1----:R-:W-:Y:S02]  /*3a30*/  USEL UR8, URZ, 0x1, UP0 ;  /* 0x00000001ff087887 */ /* 0x002fe40008000000 */
[----:B------:R-:W-:-:S04]  /*3a40*/  USEL UR7, UR7, URZ, UP0 ;  /* 0x000000ff07077287 */ /* 0x000fc80008000000 */
[----:B------:R-:W-:Y:S01]  /*3a50*/  ULEA UR5, UR7, UR6, 0x3 ;  /* 0x0000000607057291 */ /* 0x000fe2000f8e18ff */
[----:B--2---:R-:W-:-:S04]  /*3a60*/  LOP3.LUT R2, R11, UR8, RZ, 0x3c, !PT ;  /* 0x000000080b027c12 */ /* 0x004fc8000f8e3cff */
[----:B------:R-:W-:-:S04]  /*3a70*/  SHF.L.U32 R3, R2, 0x1f, RZ ;  /* 0x0000001f02037819 */ /* 0x000fc800000006ff */
[----:B------:R-:W1:Y:S02]  /*3a80*/  SYNCS.PHASECHK.TRANS64.TRYWAIT P0, [UR5], R3 ;  /* 0x00000003ff0075a7 */ /* 0x000e640008001105 */
[----:B-1----:R-:W-:Y:S05]  /*3a90*/  @!P0 BRA `(.L_x_70) ;  /* 0x0000005c00c48947 */ /* 0x002fea0003800000 */
.L_x_178:
        /* <DEDUP_REMOVED lines=9> */
.L_x_180:
[----:B------:R-:W-:-:S04]  /*3b30*/  UIADD3 UR7, UPT, UPT, UR7, 0x1, URZ ;  /* 0x0000000107077890 */ /* 0x000fc8000fffe0ff */
[----:B------:R-:W-:-:S04]  /*3b40*/  UISETP.NE.AND UP0, UPT, UR7, 0x4, UPT ;  /* 0x000000040700788c */ /* 0x000fc8000bf05270 */
[----:B------:R-:W-:Y:S02]  /*3b50*/  USEL UR5, URZ, 0x1, UP0 ;  /* 0x00000001ff057887 */ /* 0x000fe40008000000 */
[----:B------:R-:W-:-:S04]  /*3b60*/  USEL UR7, UR7, URZ, UP0 ;  /* 0x000000ff07077287 */ /* 0x000fc80008000000 */
[----:B------:R-:W-:Y:S01]  /*3b70*/  ULEA UR7, UR7, UR6, 0x3 ;  /* 0x0000000607077291 */ /* 0x000fe2000f8e18ff */
[----:B------:R-:W-:-:S04]  /*3b80*/  LOP3.LUT R2, R2, UR5, RZ, 0x3c, !PT ;  /* 0x0000000502027c12 */ /* 0x000fc8000f8e3cff */
[----:B------:R-:W-:-:S04]  /*3b90*/  SHF.L.U32 R2, R2, 0x1f, RZ ;  /* 0x0000001f02027819 */ /* 0x000fc800000006ff */
[----:B------:R-:W2:Y:S02]  /*3ba0*/  SYNCS.PHASECHK.TRANS64.TRYWAIT P0, [UR7], R2 ;  /* 0x00000002ff0075a7 */ /* 0x000ea40008001107 */
[----:B--2---:R-:W-:Y:S05]  /*3bb0*/  @!P0 BRA `(.L_x_72) ;  /* 0x0000005c00ac8947 */ /* 0x004fea0003800000 */
.L_x_182:
[----:B------:R-:W-:Y:S01]  /*3bc0*/  NOP ;  /* 0x0000000000007918 */ /* 0x000fe20000000000 */
[----:B-1----:R-:W1:Y:S01]  /*3bd0*/  LDS R0, [UR4+0x14] ;  /* 0x00001404ff007984 */ /* 0x002e620008000800 */
[----:B------:R-:W-:Y:S01]  /*3be0*/  ULOP3.LUT UR6, UR19, 0xffff, URZ, 0xc0, !UPT ;  /* 0x0000ffff13067892 */ /* 0x000fe2000f8ec0ff */
[----:B------:R-:W-:Y:S01]  /*3bf0*/  UMOV UR8, 0xffff ;  /* 0x0000ffff00087882 */ /* 0x000fe20000000000 */
[----:B------:R-:W-:Y:S02]  /*3c00*/  UMOV UR5, 0x1 ;  /* 0x0000000100057882 */ /* 0x000fe40000000000 */
[----:B------:R-:W-:-:S04]  /*3c10*/  USHF.R.U32.HI UR6, URZ, 0x5, UR6 ;  /* 0x00000005ff067899 */ /* 0x000fc80008011606 */
[----:B------:R-:W-:Y:S02]  /*3c20*/  USHF.L.U32 UR8, UR8, UR6, URZ ;  /* 0x0000000608087299 */ /* 0x000fe400080006ff */
[----:B------:R-:W-:-:S04]  /*3c30*/  USHF.L.U32 UR5, UR5, UR6, URZ ;  /* 0x0000000605057299 */ /* 0x000fc800080006ff */
[----:B-1----:R-:W-:-:S04]  /*3c40*/  LOP3.LUT R0, R0, UR8, RZ, 0xc0, !PT ;  /* 0x0000000800007c12 */ /* 0x002fc8000f8ec0ff */
[----:B------:R-:W-:-:S13]  /*3c50*/  ISETP.NE.AND P0, PT, R0, UR8, PT ;  /* 0x0000000800007c0c */ /* 0x000fda000bf05270 */
[----:B------:R-:W-:Y:S05]  /*3c60*/  @P0 BRA `(.L_x_73) ;  /* 0x0000000000580947 */ /* 0x000fea0003800000 */
[----:B------:R-:W1:Y:S02]  /*3c70*/  LDS R0, [UR4+0x18] ;  /* 0x00001804ff007984 */ /* 0x000e640008000800 */
[----:B-1----:R-:W-:-:S04]  /*3c80*/  LOP3.LUT R0, R0, UR5, RZ, 0xc0, !PT ;  /* 0x0000000500007c12 */ /* 0x002fc8000f8ec0ff */
[----:B------:R-:W-:-:S13]  /*3c90*/  ISETP.NE.AND P0, PT, R0, UR5, PT ;  /* 0x0000000500007c0c */ /* 0x000fda000bf05270 */
[----:B------:R-:W-:Y:S05]  /*3ca0*/  @P0 BRA `(.L_x_74) ;  /* 0x00000000003c0947 */ /* 0x000fea0003800000 */
[----:B------:R-:W1:Y:S01]  /*3cb0*/  S2R R2, SR_LANEID ;  /* 0x0000000000027919 */ /* 0x000e620000000000 */
[----:B------:R-:W-:Y:S01]  /*3cc0*/  ULOP3.LUT UR8, URZ, UR8, URZ, 0x33, !UPT ;  /* 0x00000008ff087292 */ /* 0x000fe2000f8e33ff */
[----:B------:R-:W-:Y:S02]  /*3cd0*/  VOTEU.ANY UR7, UPT, PT ;  /* 0x0000000000077886 */ /* 0x000fe400038e0100 */
[----:B------:R-:W-:-:S03]  /*3ce0*/  UFLO.U32 UR7, UR7 ;  /* 0x00000007000772bd */ /* 0x000fc600080e0000 */
[----:B------:R-:W-:-:S04]  /*3cf0*/  IMAD.U32 R0, RZ, RZ, UR8 ;  /* 0x00000008ff007e24 */ /* 0x000fc8000f8e00ff */
[----:B------:R2:W3:Y:S02]  /*3d00*/  REDUX UR6, R0 ;  /* 0x00000000000673c4 */ /* 0x0004e40000000000 */
[----:B------:R1:W-:Y:S02]  /*3d10*/  UTCATOMSWS.AND URZ, UR8 ;  /* 0x0000000800ff79e3 */ /* 0x0003e40008000000 */
[----:B-1----:R-:W-:Y:S02]  /*3d20*/  ISETP.EQ.U32.AND P0, PT, R2, UR7, PT ;  /* 0x0000000702007c0c */ /* 0x002fe4000bf02070 */
[----:B--2---:R-:W-:Y:S02]  /*3d30*/  LOP3.LUT R0, RZ, UR5, RZ, 0x33, !PT ;  /* 0x00000005ff007c12 */ /* 0x004fe4000f8e33ff */
[----:B---3--:R-:W-:Y:S02]  /*3d40*/  MOV R2, UR6 ;  /* 0x0000000600027c02 */ /* 0x008fe40008000f00 */
[----:B------:R-:W1:Y:S07]  /*3d50*/  REDUX UR5, R0 ;  /* 0x00000000000573c4 */ /* 0x000e6e0000000000 */
[----:B------:R2:W-:Y:S01]  /*3d60*/  @P0 ATOMS.AND RZ, [UR4+0x14], R2 ;  /* 0x00001402ffff098c */ /* 0x0005e2000a800004 */
[----:B-1----:R-:W-:-:S05]  /*3d70*/  IMAD.U32 R0, RZ, RZ, UR5 ;  /* 0x00000005ff007e24 */ /* 0x002fca000f8e00ff */
[----:B------:R2:W-:Y:S01]  /*3d80*/  @P0 ATOMS.AND RZ, [UR4+0x18], R0 ;  /* 0x00001800ffff098c */ /* 0x0005e2000a800004 */
[----:B------:R-:W-:Y:S05]  /*3d90*/  BRA `(.L_x_75) ;  /* 0x0000000000147947 */ /* 0x000fea0003800000 */
.L_x_74:
[----:B------:R-:W-:Y:S02]  /*3da0*/  MOV R2, 0x3dc0 ;  /* 0x00003dc000027802 */ /* 0x000fe40000000f00 */
[----:B----45:R-:W-:Y:S05]  /*3db0*/  CALL.REL.NOINC `($__internal_0_$__cuda_sm10x_tcgen05_guardrail_trap_col_being_dealloced_not_returned_by_alloc) ;  /* 0x0000006000947944 */ /* 0x030fea0003c00000 */
[----:B------:R-:W-:Y:S05]  /*3dc0*/  BRA `(.L_x_75) ;  /* 0x0000000000087947 */ /* 0x000fea0003800000 */
.L_x_73:
[----:B------:R-:W-:Y:S02]  /*3dd0*/  MOV R2, 0x3df0 ;  /* 0x00003df000027802 */ /* 0x000fe40000000f00 */
[----:B----45:R-:W-:Y:S05]  /*3de0*/  CALL.REL.NOINC `($__internal_2_$__cuda_sm10x_tcgen05_guardrail_trap_unallocated_columns_being_dealloced) ;  /* 0x0000006000a07944 */ /* 0x030fea0003c00000 */
.L_x_75:
[----:B------:R-:W-:Y:S01]  /*3df0*/  NOP ;  /* 0x0000000000007918 */ /* 0x000fe20000000000 */
[----:B------:R-:W-:Y:S05]  /*3e00*/  EXIT ;  /* 0x000000000000794d */ /* 0x000fea0003800000 */
.L_x_57:
[----:B------:R-:W-:-:S09]  /*3e10*/  UISETP.NE.OR UP2, UPT, UR8, 0x3, !UP2 ;  /* 0x000000030800788c */ /* 0x000fd2000d745670 */
[----:B------:R-:W-:Y:S05]  /*3e20*/  BRA.U UP2, `(.L_x_76) ;  /* 0x0000001102087547 */ /* 0x000fea000b800000 */
[----:B------:R-:W1:Y:S01]  /*3e30*/  LDC R0, c[0x0][0xb30] ;  /* 0x0002cc00ff007b82 */ /* 0x000e620000000800 */
[----:B------:R-:W2:Y:S01]  /*3e40*/  LDCU.64 UR8, c[0x0][0x888] ;  /* 0x00011100ff0877ac */ /* 0x000ea20008000a00 */
[----:B------:R-:W-:Y:S02]  /*3e50*/  HFMA2 R27, -RZ, RZ, 0, 0 ;  /* 0x00000000ff1b7431 */ /* 0x000fe400000001ff */
[----:B------:R-:W-:Y:S01]  /*3e60*/  IMAD.MOV.U32 R29, RZ, RZ, 0x1 ;  /* 0x00000001ff1d7424 */ /* 0x000fe200078e00ff */
[----:B------:R-:W-:Y:S01]  /*3e70*/  MOV R25, 0x2000 ;  /* 0x0000200000197802 */ /* 0x000fe20000000f00 */
[----:B------:R-:W4:Y:S01]  /*3e80*/  LDCU.64 UR4, c[0x0][0x890] ;  /* 0x00011200ff0477ac */ /* 0x000f220008000a00 */
[----:B------:R-:W-:Y:S01]  /*3e90*/  IMAD.MOV.U32 R28, RZ, RZ, RZ ;  /* 0x000000ffff1c7224 */ /* 0x000fe200078e00ff */
[----:B------:R-:W3:Y:S01]  /*3ea0*/  LDC R24, c[0x0][0x370] ;  /* 0x0000dc00ff187b82 */ /* 0x000ee20000000800 */
[----:B------:R-:W-:Y:S01]  /*3eb0*/  UMOV UR7, 0x400 ;  /* 0x0000040000077882 */ /* 0x000fe20000000000 */
[----:B------:R-:W-:-:S02]  /*3ec0*/  UPLOP3.LUT UP1, UPT, UPT, UPT, UPT, 0x40, 0x4 ;  /* 0x000000000004789c */ /* 0x000fc40003f2e870 */
[----:B------:R-:W-:-:S04]  /*3ed0*/  ULEA UR7, UR37, UR7, 0x18 ;  /* 0x0000000725077291 */ /* 0x000fc8000f8ec0ff */
[----:B------:R-:W3:Y:S01]  /*3ee0*/  LDC R3, c[0x0][0xb0c] ;  /* 0x0002c300ff037b82 */ /* 0x000ee20000000800 */
[----:B------:R-:W-:Y:S02]  /*3ef0*/  UIADD3 UR13, UPT, UPT, UR7, 0xd8, URZ ;  /* 0x000000d8070d7890 */ /* 0x000fe4000fffe0ff */
[----:B--2---:R-:W-:Y:S02]  /*3f00*/  UISETP.NE.U32.AND UP2, UPT, UR8, URZ, UPT ;  /* 0x000000ff0800728c */ /* 0x004fe4000bf45070 */
[----:B------:R-:W-:Y:S02]  /*3f10*/  UIADD3 UR33, UPT, UPT, UR7, 0xc0, URZ ;  /* 0x000000c007217890 */ /* 0x000fe4000fffe0ff */
[----:B----4-:R-:W-:Y:S01]  /*3f20*/  UISETP.NE.U32.AND UP3, UPT, UR4, URZ, UPT ;  /* 0x000000ff0400728c */ /* 0x010fe2000bf65070 */
[----:B------:R-:W2:Y:S01]  /*3f30*/  LDC R18, c[0x0][0xb20] ;  /* 0x0002c800ff127b82 */ /* 0x000ea20000000800 */
[----:B-1----:R-:W-:Y:S01]  /*3f40*/  ISETP.NE.AND P1, PT, R0, 0x1, PT ;  /* 0x000000010000780c */ /* 0x002fe20003f25270 */
[----:B------:R-:W-:-:S02]  /*3f50*/  UISETP.NE.AND.EX UP2, UPT, UR9, URZ, UPT, UP2 ;  /* 0x000000ff0900728c */ /* 0x000fc4000bf45320 */
[----:B------:R-:W-:Y:S02]  /*3f60*/  UIADD3 UR25, UPT, UPT, UR7, 0xc8, URZ ;  /* 0x000000c807197890 */ /* 0x000fe4000fffe0ff */
[----:B------:R-:W-:Y:S02]  /*3f70*/  UIADD3 UR17, UPT, UPT, UR7, 0xd0, URZ ;  /* 0x000000d007117890 */ /* 0x000fe4000fffe0ff */
[----:B------:R-:W1:Y:S01]  /*3f80*/  LDC.64 R30, c[0x0][0x348] ;  /* 0x0000d200ff1e7b82 */ /* 0x000e620000000a00 */
[----:B------:R-:W-:Y:S02]  /*3f90*/  UPRMT UR13, UR37, 0x654, UR13 ;  /* 0x00000654250d7896 */ /* 0x000fe4000800000d */
[----:B------:R-:W-:-:S05]  /*3fa0*/  UISETP.NE.AND.EX UP3, UPT, UR5, URZ, UPT, UP3 ;  /* 0x000000ff0500728c */ /* 0x000fca000bf65330 */
[----:B------:R-:W4:Y:S08]  /*3fb0*/  LDC.64 R16, c[0x0][0xb10] ;  /* 0x0002c400ff107b82 */ /* 0x000f300000000a00 */
[----:B------:R-:W1:Y:S08]  /*3fc0*/  LDC.64 R6, c[0x0][0xb18] ;  /* 0x0002c600ff067b82 */ /* 0x000e700000000a00 */
[----:B------:R-:W1:Y:S08]  /*3fd0*/  LDC.64 R4, c[0x0][0xb28] ;  /* 0x0002ca00ff047b82 */ /* 0x000e700000000a00 */
[----:B--23--:R-:W1:Y:S02]  /*3fe0*/  LDC R19, c[0x0][0x374] ;  /* 0x0000dd00ff137b82 */ /* 0x00ce640000000800 */
.L_x_87:
[C---:B------:R-:W-:Y:S02]  /*3ff0*/  LEA R0, R28.reuse, UR7, 0x3 ;  /* 0x000000071c007c11 */ /* 0x040fe4000f8e18ff */
[----:B------:R-:W-:Y:S02]  /*4000*/  SHF.L.U32 R2, R27, 0x1f, RZ ;  /* 0x0000001f1b027819 */ /* 0x000fe400000006ff */
[----:B------:R-:W-:Y:S02]  /*4010*/  LEA R20, R28, UR7, 0x4 ;  /* 0x000000071c147c11 */ /* 0x000fe4000f8e20ff */
[----:B--2---:R-:W2:Y:S02]  /*4020*/  SYNCS.PHASECHK.TRANS64.TRYWAIT P0, [R0+URZ+0x110], R2 ;  /* 0x00011002000075a7 */ /* 0x004ea400080011ff */
[----:B--2---:R-:W-:Y:S05]  /*4030*/  @!P0 BRA `(.L_x_77) ;  /* 0x0000005800a48947 */ /* 0x004fea0003800000 */
.L_x_183:
[----:B------:R-:W-:Y:S01]  /*4040*/  ISETP.GE.AND P0, PT, R40, 0x1, PT ;  /* 0x000000012800780c */ /* 0x000fe20003f06270 */
[----:B------:R-:W3:Y:S01]  /*4050*/  LDS.128 R20, [R20+0x1a0] ;  /* 0x0001a00014147984 */ /* 0x000ee20000000c00 */
[----:B--2---:R-:W-:Y:S01]  /*4060*/  VIADD R0, R0, 0x120 ;  /* 0x0000012000007836 */ /* 0x004fe20000000000 */
[----:B------:R-:W-:Y:S01]  /*4070*/  @!PT LDS RZ, [RZ] ;  /* 0x00000000fffff984 */ /* 0x000fe20000000800 */
[----:B------:R-:W-:Y:S01]  /*4080*/  @!PT LDS RZ, [RZ] ;  /* 0x00000000fffff984 */ /* 0x000fe20000000800 */
[----:B------:R-:W-:Y:S01]  /*4090*/  @!PT LDS RZ, [RZ] ;  /* 0x00000000fffff984 */ /* 0x000fe20000000800 */
[----:B------:R-:W-:Y:S01]  /*40a0*/  @!PT LDS RZ, [RZ] ;  /* 0x00000000fffff984 */ /* 0x000fe20000000800 */
[----:B------:R2:W-:Y:S06]  /*40b0*/  MEMBAR.ALL.CTA ;  /* 0x0000000000007992 */ /* 0x0005ec0000008000 */
[----:B--2---:R-:W2:Y:S01]  /*40c0*/  FENCE.VIEW.ASYNC.S ;  /* 0x00000000000073c6 */ /* 0x004ea20000000000 */
[----:B------:R-:W-:Y:S04]  /*40d0*/  PRMT R0, RZ, 0x654, R0 ;  /* 0x00000654ff007816 */ /* 0x000fe80000000000 */
[----:B--2---:R2:W-:Y:S01]  /*40e0*/  SYNCS.ARRIVE.TRANS64.RED.A1T0 RZ, [R0+URZ], RZ ;  /* 0x000000ff00ff79a7 */ /* 0x0045e200081004ff */
[----:B---3--:R-:W-:Y:S11]  /*40f0*/  LOP3.LUT P3, RZ, R22, 0x1, RZ, 0xc0, !PT ;  /* 0x0000000116ff7812 */ /* 0x008ff6000786c0ff */
[----:B------:R-:W-:Y:S02]  /*4100*/  @!UPT UIADD3 URZ, UPT, UPT, URZ, URZ, URZ ;  /* 0x000000fffffff290 */ /* 0x000fe4000fffe0ff */
[----:B------:R-:W-:Y:S02]  /*4110*/  @P3 MOV R11, R20 ;  /* 0x00000014000b3202 */ /* 0x000fe40000000f00 */
[----:B------:R-:W-:Y:S01]  /*4120*/  @P3 LOP3.LUT R10, R21, 0xffff, RZ, 0xc0, !PT ;  /* 0x0000ffff150a3812 */ /* 0x000fe200078ec0ff */
[----:B--2---:R-:W-:Y:S06]  /*4130*/  @!P0 BRA `(.L_x_78) ;  /* 0x0000000000a48947 */ /* 0x004fec0003800000 */
[-C--:B-1----:R-:W-:Y:S01]  /*4140*/  IMAD.HI.U32 R0, R19, R7.reuse, RZ ;  /* 0x0000000713007227 */ /* 0x082fe200078e00ff */
[----:B------:R-:W-:Y:S02]  /*4150*/  ISETP.NE.AND P0, PT, R6, 0x1, PT ;  /* 0x000000010600780c */ /* 0x000fe40003f05270 */
[----:B------:R-:W-:Y:S01]  /*4160*/  ISETP.NE.AND P2, PT, R40, 0x1, PT ;  /* 0x000000012800780c */ /* 0x000fe20003f45270 */
[----:B----4-:R-:W-:Y:S01]  /*4170*/  IMAD.HI.U32 R9, R24, R16, RZ ;  /* 0x0000001018097227 */ /* 0x010fe200078e00ff */
[----:B------:R-:W-:Y:S02]  /*4180*/  SHF.R.U32.HI R0, RZ, R18, R0 ;  /* 0x00000012ff007219 */ /* 0x000fe40000011600 */
[----:B------:R-:W-:Y:S01]  /*4190*/  ISETP.NE.AND P4, PT, R3, 0x1, PT ;  /* 0x000000010300780c */ /* 0x000fe20003f85270 */
[----:B------:R-:W-:Y:S01]  /*41a0*/  IMAD.HI.U32 R13, R10, R7, RZ ;  /* 0x000000070a0d7227 */ /* 0x000fe200078e00ff */
[----:B------:R-:W-:Y:S02]  /*41b0*/  SHF.R.U32.HI R9, RZ, R17, R9 ;  /* 0x00000011ff097219 */ /* 0x000fe40000011609 */
[----:B------:R-:W-:Y:S01]  /*41c0*/  SEL R0, R19, R0, !P0 ;  /* 0x0000000013007207 */ /* 0x000fe20004000000 */
[----:B------:R-:W-:Y:S01]  /*41d0*/  IMAD.HI.U32 R12, R11, R16, RZ ;  /* 0x000000100b0c7227 */ /* 0x000fe200078e00ff */
[----:B------:R-:W-:Y:S03]  /*41e0*/  SEL R9, R24, R9, !P4 ;  /* 0x0000000918097207 */ /* 0x000fe60006000000 */
[-C--:B------:R-:W-:Y:S01]  /*41f0*/  IMAD.HI.U32 R8, R0, R4.reuse, RZ ;  /* 0x0000000400087227 */ /* 0x080fe200078e00ff */
[----:B------:R-:W-:Y:S03]  /*4200*/  SHF.R.U32.HI R12, RZ, R17, R12 ;  /* 0x00000011ff0c7219 */ /* 0x000fe6000001160c */
[----:B------:R-:W-:Y:S01]  /*4210*/  IMAD.HI.U32 R2, R9, R4, RZ ;  /* 0x0000000409027227 */ /* 0x000fe200078e00ff */
[-C--:B------:R-:W-:Y:S02]  /*4220*/  @P2 SHF.R.U32.HI R0, RZ, R5.reuse, R8 ;  /* 0x00000005ff002219 */ /* 0x080fe40000011608 */
[----:B------:R-:W-:Y:S02]  /*4230*/  SHF.R.U32.HI R8, RZ, R18, R13 ;  /* 0x00000012ff087219 */ /* 0x000fe4000001160d */
[----:B------:R-:W-:Y:S01]  /*4240*/  @P2 SHF.R.U32.HI R9, RZ, R5, R2 ;  /* 0x00000005ff092219 */ /* 0x000fe20000011602 */
[----:B------:R-:W-:Y:S01]  /*4250*/  IMAD R0, R40, R0, RZ ;  /* 0x0000000028007224 */ /* 0x000fe200078e02ff */
[----:B------:R-:W-:Y:S02]  /*4260*/  SEL R8, R10, R8, !P0 ;  /* 0x000000080a087207 */ /* 0x000fe40004000000 */
[----:B------:R-:W-:Y:S01]  /*4270*/  SEL R2, R11, R12, !P4 ;  /* 0x0000000c0b027207 */ /* 0x000fe20006000000 */
[----:B------:R-:W-:Y:S01]  /*4280*/  IMAD R12, R40, R9, RZ ;  /* 0x00000009280c7224 */ /* 0x000fe200078e02ff */
[C---:B------:R-:W-:Y:S01]  /*4290*/  ISETP.GE.AND P0, PT, R8.reuse, R0, PT ;  /* 0x000000000800720c */ /* 0x040fe20003f06270 */
[----:B------:R-:W-:Y:S03]  /*42a0*/  IMAD.HI.U32 R0, R8, R4, RZ ;  /* 0x0000000408007227 */ /* 0x000fe600078e00ff */
[----:B------:R-:W-:Y:S02]  /*42b0*/  ISETP.GE.OR P0, PT, R2, R12, P0 ;  /* 0x0000000c0200720c */ /* 0x000fe40000706670 */
[-C--:B------:R-:W-:Y:S04]  /*42c0*/  SHF.R.U32.HI R0, RZ, R5.reuse, R0 ;  /* 0x00000005ff007219 */ /* 0x080fe80000011600 */
[----:B------:R-:W-:Y:S05]  /*42d0*/  SEL R13, R8, R0, !P2 ;  /* 0x00000000080d7207 */ /* 0x000fea0005000000 */
[----:B------:R-:W-:Y:S02]  /*42e0*/  IMAD.MOV R12, RZ, RZ, -R13 ;  /* 0x000000ffff0c7224 */ /* 0x000fe400078e0a0d */
[----:B------:R-:W-:Y:S04]  /*42f0*/  @!P0 IMAD.HI.U32 R0, R2, R4, RZ ;  /* 0x0000000402008227 */ /* 0x000fe800078e00ff */
[----:B------:R-:W-:Y:S01]  /*4300*/  IMAD R12, R40, R12, R8 ;  /* 0x0000000c280c7224 */ /* 0x000fe200078e0208 */
[----:B------:R-:W-:Y:S04]  /*4310*/  @!P0 SHF.R.U32.HI R0, RZ, R5, R0 ;  /* 0x00000005ff008219 */ /* 0x000fe80000011600 */
[----:B------:R-:W-:Y:S04]  /*4320*/  @!P0 SEL R0, R2, R0, !P2 ;  /* 0x0000000002008207 */ /* 0x000fe80005000000 */
[----:B------:R-:W-:Y:S01]  /*4330*/  @!P0 IADD3 R13, PT, PT, R13, -R0, RZ ;  /* 0x800000000d0d8210 */ /* 0x000fe20007ffe0ff */
[----:B------:R-:W-:Y:S01]  /*4340*/  @!P0 IMAD R0, R9, R12, R0 ;  /* 0x0000000c09008224 */ /* 0x000fe200078e0200 */
[----:B------:R-:W-:Y:S01]  /*4350*/  IADD3 R9, PT, PT, -R8, RZ, RZ ;  /* 0x000000ff08097210 */ /* 0x000fe20007ffe1ff */
[--C-:B------:R-:W-:Y:S02]  /*4360*/  IMAD.MOV R12, RZ, RZ, -R2.reuse ;  /* 0x000000ffff0c7224 */ /* 0x100fe400078e0a02 */
[----:B------:R-:W-:Y:S02]  /*4370*/  @!P0 IMAD R8, R13, R40, R2 ;  /* 0x000000280d088224 */ /* 0x000fe400078e0202 */
[----:B------:R-:W-:Y:S02]  /*4380*/  @!P0 IMAD.MOV.U32 R2, RZ, RZ, R0 ;  /* 0x000000ffff028224 */ /* 0x000fe400078e0000 */
[----:B------:R-:W-:Y:S02]  /*4390*/  IMAD R11, R3, R12, R11 ;  /* 0x0000000c030b7224 */ /* 0x000fe400078e020b */
[----:B------:R-:W-:Y:S02]  /*43a0*/  IMAD R10, R6, R9, R10 ;  /* 0x00000009060a7224 */ /* 0x000fe400078e020a */
[----:B------:R-:W-:Y:S02]  /*43b0*/  IMAD R11, R2, R3, R11 ;  /* 0x00000003020b7224 */ /* 0x000fe400078e020b */
[----:B------:R-:W-:Y:S02]  /*43c0*/  IMAD R10, R8, R6, R10 ;  /* 0x00000006080a7224 */ /* 0x000fe400078e020a */
.L_x_78:
[----:B------:R-:W-:Y:S05]  /*43d0*/  BRA.U UP1, `(.L_x_79) ;  /* 0x0000000101107547 */ /* 0x000fea000b800000 */
[----:B------:R-:W-:Y:S04]  /*43e0*/  MOV R2, UR6 ;  /* 0x0000000600027c02 */ /* 0x000fe80008000f00 */
[----:B------:R-:W-:Y:S04]  /*43f0*/  SHF.L.U32 R2, R2, 0x1f, RZ ;  /* 0x0000001f02027819 */ /* 0x000fe800000006ff */
[----:B------:R-:W2:Y:S02]  /*4400*/  SYNCS.PHASECHK.TRANS64.TRYWAIT P0, [UR7+0x108], R2 ;  /* 0x00010802ff0075a7 */ /* 0x000ea40008001107 */
[----:B--2---:R-:W-:Y:S05]  /*4410*/  @!P0 BRA `(.L_x_80) ;  /* 0x0000005400c08947 */ /* 0x004fea0003800000 */
.L_x_79:
[----:B------:R-:W-:Y:S02]  /*4420*/  R2UR UR35, R15 ;  /* 0x000000000f2372ca */ /* 0x000fe400000e0000 */
[----:B------:R-:W-:Y:S02]  /*4430*/  R2UR UR34, R14 ;  /* 0x000000000e2272ca */ /* 0x000fe400000e0000 */
[----:B------:R-:W-:Y:S02]  /*4440*/  ISETP.NE.U32.AND P2, PT, RZ, UR4, PT ;  /* 0x00000004ff007c0c */ /* 0x000fe4000bf45070 */
[----:B------:R-:W-:Y:S02]  /*4450*/  SHF.L.U32 R14, R29, 0x1f, RZ ;  /* 0x0000001f1d0e7819 */ /* 0x000fe400000006ff */
[----:B------:R-:W-:Y:S05]  /*4460*/  ISETP.NE.AND.EX P2, PT, RZ, UR5, PT, P2 ;  /* 0x00000005ff007c0c */ /* 0x000fea000bf45320 */
[----:B------:R-:W-:Y:S02]  /*4470*/  USHF.L.U32 UR35, UR35, 0x7, URZ ;  /* 0x0000000723237899 */ /* 0x000fe400080006ff */
[----:B------:R-:W-:Y:S01]  /*4480*/  USHF.L.U32 UR34, UR34, 0x7, URZ ;  /* 0x0000000722227899 */ /* 0x000fe200080006ff */
[----:B------:R-:W-:Y:S11]  /*4490*/  BRA.U !UP3, `(.L_x_81) ;  /* 0x000000010b347547 */ /* 0x000ff6000b800000 */
[----:B------:R-:W-:Y:S01]  /*44a0*/  UPLOP3.LUT UP0, UPT, UPT, UPT, UP2, 0x80, 0x8 ;  /* 0x000000000008789c */ /* 0x000fe20003f0f020 */
[----:B--2---:R-:W-:Y:S02]  /*44b0*/  HFMA2 R0, -RZ, RZ, 0, 5.9604644775390625e-08 ;  /* 0x00000001ff007431 */ /* 0x004fe400000001ff */
[----:B------:R-:W-:Y:S03]  /*44c0*/  IMAD.MOV.U32 R88, RZ, RZ, 0x1 ;  /* 0x00000001ff587424 */ /* 0x000fe600078e00ff */
[----:B------:R-:W-:Y:S05]  /*44d0*/  PLOP3.LUT P0, PT, PT, PT, UP0, 0x80, 0x8 ;  /* 0x000000000008781c */ /* 0x000fea0003f0f008 */
[----:B------:R-:W2:Y:S01]  /*44e0*/  @UP0 LDCU.64 UR10, c[0x0][0x888] ;  /* 0x00011100ff0a07ac */ /* 0x000ea20008000a00 */
[----:B------:R-:W-:Y:S07]  /*44f0*/  @UP0 UIMAD UR8, UR36, UR4, URZ ;  /* 0x00000004240802a4 */ /* 0x000fee000f8e02ff */
[----:B------:R-:W-:Y:S01]  /*4500*/  @!P0 PRMT R88, R0, 0x7610, R88 ;  /* 0x0000761000588816 */ /* 0x000fe20000000058 */
[----:B--2---:R-:W-:Y:S03]  /*4510*/  @UP0 UIMAD.WIDE UR10, UR8, 0x4, UR10 ;  /* 0x00000004080a08a5 */ /* 0x004fe6000f8e020a */
[----:B------:R-:W2:Y:S03]  /*4520*/  @!UP0 LDCU UR8, c[0x0][0x880] ;  /* 0x00011000ff0887ac */ /* 0x000ea60008000800 */
[----:B------:R-:W-:Y:S01]  /*4530*/  IMAD.U32 R8, RZ, RZ, UR10 ;  /* 0x0000000aff087e24 */ /* 0x000fe2000f8e00ff */
[----:B------:R-:W-:Y:S05]  /*4540*/  MOV R9, UR11 ;  /* 0x0000000b00097c02 */ /* 0x000fea0008000f00 */
[----:B-----5:R3:W5:Y:S02]  /*4550*/  @P0 LDG.E R49, desc[UR46][R8.64] ;  /* 0x0000002e08310981 */ /* 0x020764000c1e1900 */
[----:B--23--:R-:W-:Y:S07]  /*4560*/  @!P0 IMAD.U32 R49, RZ, RZ, UR8 ;  /* 0x00000008ff318e24 */ /* 0x00cfee000f8e00ff */
.L_x_81:
[----:B-----5:R-:W-:Y:S01]  /*4570*/  @!P2 FSETP.EQ.AND P0, PT, R49, RZ, PT ;  /* 0x000000ff3100a20b */ /* 0x020fe20003f02000 */
[----:B------:R-:W-:Y:S01]  /*4580*/  @!UPT UIADD3 URZ, UPT, UPT, URZ, URZ, URZ ;  /* 0x000000fffffff290 */ /* 0x000fe2000fffe0ff */
[----:B------:R-:W-:Y:S11]  /*4590*/  @!P2 BRA `(.L_x_82) ;  /* 0x000000000014a947 */ /* 0x000ff60003800000 */
[----:B------:R-:W-:Y:S02]  /*45a0*/  LOP3.LUT P2, RZ, R88, 0xff, RZ, 0xc0, !PT ;  /* 0x000000ff58ff7812 */ /* 0x000fe4000784c0ff */
[----:B------:R-:W-:Y:S04]  /*45b0*/  PLOP3.LUT P0, PT, PT, PT, UP0, 0x80, 0x8 ;  /* 0x000000000008781c */ /* 0x000fe80003f0f008 */
[----:B------:R-:W-:Y:S07]  /*45c0*/  PLOP3.LUT P0, PT, P0, PT, PT, 0x8, 0x80 ;  /* 0x000000000080781c */ /* 0x000fee000070e170 */
[----:B------:R-:W-:Y:S11]  /*45d0*/  @P2 FSETP.EQ.AND P0, PT, R49, RZ, PT ;  /* 0x000000ff3100220b */ /* 0x000ff60003f02000 */
[----:B------:R-:W-:Y:S02]  /*45e0*/  @!UPT UIADD3 URZ, UPT, UPT, URZ, URZ, URZ ;  /* 0x000000fffffff290 */ /* 0x000fe4000fffe0ff */
.L_x_82:
[----:B------:R-:W3:Y:S01]  /*45f0*/  SYNCS.PHASECHK.TRANS64.TRYWAIT P2, [UR7+0xe0], R14 ;  /* 0x0000e00eff0075a7 */ /* 0x000ee20008041107 */
[----:B------:R-:W-:Y:S04]  /*4600*/  ELECT P4, URZ, PT ;  /* 0x0000000000ff782f */ /* 0x000fe80003880000 */
[----:B------:R-:W-:Y:S11]  /*4610*/  PLOP3.LUT P4, PT, P0, P4, PT, 0xf2, 0x2f ;  /* 0x00000000002f781c */ /* 0x000ff60000789e72 */
[----:B------:R-:W-:Y:S02]  /*4620*/  @!UPT UIADD3 URZ, UPT, UPT, URZ, URZ, URZ ;  /* 0x000000fffffff290 */ /* 0x000fe4000fffe0ff */
[----:B-1----:R-:W-:Y:S05]  /*4630*/  @!P4 IADD3 R8, P0, PT, R30, 0x580, RZ ;  /* 0x000005801e08c810 */ /* 0x002fea0007f1e0ff */
[----:B--2---:R-:W-:Y:S01]  /*4640*/  @!P4 IMAD.X R2, RZ, RZ, R31, P0 ;  /* 0x000000ffff02c224 */ /* 0x004fe200000e061f */
[----:B---3--:R-:W-:Y:S07]  /*4650*/  @!P2 BRA `(.L_x_83) ;  /* 0x000000540048a947 */ /* 0x008fee0003800000 */
.L_x_186:
[----:B------:R-:W-:Y:S01]  /*4660*/  @!P4 R2UR UR8, R2 ;  /* 0x000000000208c2ca */ /* 0x000fe200000e0000 */
[----:B------:R-:W-:Y:S01]  /*4670*/  VOTEU.ALL UP1, P4 ;  /* 0x0000000000ff7886 */ /* 0x000fe20002020000 */
[----:B------:R-:W-:Y:S01]  /*4680*/  @!P4 R2UR UR9, R8 ;  /* 0x000000000809c2ca */ /* 0x000fe200000e0000 */
[----:B-1----:R-:W-:Y:S01]  /*4690*/  @!P4 IMAD.MOV.U32 R0, RZ, RZ, 0x2000 ;  /* 0x00002000ff00c424 */ /* 0x002fe200078e00ff */
[----:B------:R-:W-:Y:S01]  /*46a0*/  UMOV UR10, 0x0 ;  /* 0x00000000000a7882 */ /* 0x000fe20000000000 */
[----:B------:R-:W-:Y:S01]  /*46b0*/  UMOV UR11, 0x10000000 ;  /* 0x10000000000b7882 */ /* 0x000fe20000000000 */
[----:B------:R-:W-:Y:S01]  /*46c0*/  @!UP1 UIADD3 UR32, UPT, UPT, UR7, 0x200, URZ ;  /* 0x0000020007209890 */ /* 0x000fe2000fffe0ff */
[----:B------:R-:W-:Y:S06]  /*46d0*/  VOTEU.ALL UP1, P4 ;  /* 0x0000000000ff7886 */ /* 0x000fec0002020000 */
[----:B------:R-:W-:Y:S01]  /*46e0*/  IMAD.U32 R9, RZ, RZ, UR8 ;  /* 0x00000008ff097e24 */ /* 0x000fe2000f8e00ff */
[----:B------:R-:W-:Y:S01]  /*46f0*/  UPRMT UR8, UR37, 0x654, UR33 ;  /* 0x0000065425087896 */ /* 0x000fe20008000021 */
[----:B------:R-:W-:Y:S03]  /*4700*/  IMAD.U32 R8, RZ, RZ, UR9 ;  /* 0x00000009ff087e24 */ /* 0x000fe6000f8e00ff */
[----:B------:R-:W-:Y:S02]  /*4710*/  @!P4 R2UR UR15, R9 ;  /* 0x00000000090fc2ca */ /* 0x000fe400000e0000 */
[----:B------:R-:W-:Y:S02]  /*4720*/  @!P4 R2UR UR14, R8 ;  /* 0x00000000080ec2ca */ /* 0x000fe400000e0000 */
[----:B------:R-:W-:Y:S05]  /*4730*/  @!P4 IADD3 R8, P0, PT, R30, 0x580, RZ ;  /* 0x000005801e08c810 */ /* 0x000fea0007f1e0ff */
[----:B------:R-:W-:Y:S06]  /*4740*/  @!P4 IMAD.X R2, RZ, RZ, R31, P0 ;  /* 0x000000ffff02c224 */ /* 0x000fec00000e061f */
[----:B------:R1:W-:Y:S01]  /*4750*/  @!UP1 UTMALDG.3D [UR32], [UR14], desc[UR10] ;  /* 0x00000a200e0095b4 */ /* 0x0003e20008011000 */
[----:B------:R1:W-:Y:S01]  /*4760*/  @!P4 SYNCS.ARRIVE.TRANS64.RED.A0TR RZ, [UR7+0xc0], R0 ;  /* 0x0000c000ffffc9a7 */ /* 0x0003e20008300407 */
[----:B------:R-:W-:Y:S01]  /*4770*/  SYNCS.ARRIVE.TRANS64.RED.A1T0 RZ, [UR8], RZ ;  /* 0x000000ffffff79a7 */ /* 0x000fe20008100408 */
[----:B------:R-:W2:Y:S02]  /*4780*/  SYNCS.PHASECHK.TRANS64.TRYWAIT P2, [UR7+0xe8], R14 ;  /* 0x0000e80eff0075a7 */ /* 0x000ea40008041107 */
[----:B-12---:R-:W-:Y:S05]  /*4790*/  @!P2 BRA `(.L_x_84) ;  /* 0x000000540010a947 */ /* 0x006fea0003800000 */
.L_x_188:
[----:B------:R-:W-:Y:S01]  /*47a0*/  @!P4 R2UR UR8, R2 ;  /* 0x000000000208c2ca */ /* 0x000fe200000e0000 */
[----:B------:R-:W-:Y:S01]  /*47b0*/  VOTEU.ALL UP1, P4 ;  /* 0x0000000000ff7886 */ /* 0x000fe20002020000 */
[----:B------:R-:W-:Y:S01]  /*47c0*/  @!P4 R2UR UR9, R8 ;  /* 0x000000000809c2ca */ /* 0x000fe200000e0000 */
[----:B-1----:R-:W-:Y:S01]  /*47d0*/  @!P4 IMAD.MOV.U32 R0, RZ, RZ, 0x2000 ;  /* 0x00002000ff00c424 */ /* 0x002fe200078e00ff */
[----:B------:R-:W-:Y:S01]  /*47e0*/  UMOV UR10, 0x0 ;  /* 0x00000000000a7882 */ /* 0x000fe20000000000 */
[----:B------:R-:W-:Y:S01]  /*47f0*/  UMOV UR11, 0x10000000 ;  /* 0x10000000000b7882 */ /* 0x000fe20000000000 */
[----:B------:R-:W-:Y:S02]  /*4800*/  @!UP1 UIADD3 UR26, UPT, UPT, UR34, 0x20, URZ ;  /* 0x00000020221a9890 */ /* 0x000fe4000fffe0ff */
[----:B------:R-:W-:Y:S01]  /*4810*/  @!UP1 UIADD3 UR24, UPT, UPT, UR7, 0x2200, URZ ;  /* 0x0000220007189890 */ /* 0x000fe2000fffe0ff */
[----:B------:R-:W-:Y:S01]  /*4820*/  VOTEU.ALL UP1, P4 ;  /* 0x0000000000ff7886 */ /* 0x000fe20002020000 */
[----:B------:R-:W-:Y:S01]  /*4830*/  UMOV UR27, UR35 ;  /* 0x00000023001b7c82 */ /* 0x000fe20008000000 */
[----:B------:R-:W-:Y:S02]  /*4840*/  UMOV UR28, UR36 ;  /* 0x00000024001c7c82 */ /* 0x000fe40008000000 */
        /* <DEDUP_REMOVED lines=12> */
.L_x_190:
[----:B------:R-:W2:Y:S01]  /*4910*/  LDC.64 R12, c[0x0][0xb18] ;  /* 0x0002c600ff0c7b82 */ /* 0x000ea20000000a00 */
[----:B------:R-:W-:Y:S01]  /*4920*/  @!P4 R2UR UR8, R2 ;  /* 0x000000000208c2ca */ /* 0x000fe200000e0000 */
[----:B------:R-:W-:Y:S01]  /*4930*/  VOTEU.ALL UP1, P4 ;  /* 0x0000000000ff7886 */ /* 0x000fe20002020000 */
[----:B------:R-:W-:Y:S01]  /*4940*/  @!P4 R2UR UR9, R8 ;  /* 0x000000000809c2ca */ /* 0x000fe200000e0000 */
[----:B-1----:R-:W-:Y:S01]  /*4950*/  @!P4 IMAD.MOV.U32 R0, RZ, RZ, 0x2000 ;  /* 0x00002000ff00c424 */ /* 0x002fe200078e00ff */
[----:B------:R-:W-:Y:S03]  /*4960*/  UMOV UR10, 0x0 ;  /* 0x00000000000a7882 */ /* 0x000fe60000000000 */
[----:B------:R-:W1:Y:S01]  /*4970*/  @!P1 LDC R2, c[0x0][0xb0c] ;  /* 0x0002c300ff029b82 */ /* 0x000e620000000800 */
[----:B------:R-:W-:Y:S01]  /*4980*/  @!UP1 UIADD3 UR18, UPT, UPT, UR34, 0x40, URZ ;  /* 0x0000004022129890 */ /* 0x000fe2000fffe0ff */
[----:B------:R-:W-:Y:S01]  /*4990*/  @P3 SHF.R.U32.HI R26, RZ, 0x10, R21 ;  /* 0x00000010ff1a3819 */ /* 0x000fe20000011615 */
[----:B------:R-:W-:Y:S01]  /*49a0*/  @!UP1 UIADD3 UR16, UPT, UPT, UR7, 0x4200, URZ ;  /* 0x0000420007109890 */ /* 0x000fe2000fffe0ff */
[----:B------:R-:W-:Y:S01]  /*49b0*/  VIADD R28, R28, 0x1 ;  /* 0x000000011c1c7836 */ /* 0x000fe20000000000 */
[----:B------:R-:W-:Y:S01]  /*49c0*/  VOTEU.ALL UP1, P4 ;  /* 0x0000000000ff7886 */ /* 0x000fe20002020000 */
[----:B------:R-:W-:Y:S01]  /*49d0*/  UMOV UR11, 0x10000000 ;  /* 0x10000000000b7882 */ /* 0x000fe20000000000 */
[----:B------:R-:W-:Y:S01]  /*49e0*/  UMOV UR19, UR35 ;  /* 0x0000002300137c82 */ /* 0x000fe20008000000 */
[----:B------:R-:W-:Y:S01]  /*49f0*/  IMAD.U32 R9, RZ, RZ, UR8 ;  /* 0x00000008ff097e24 */ /* 0x000fe2000f8e00ff */
[----:B------:R-:W-:Y:S01]  /*4a00*/  UMOV UR20, UR36 ;  /* 0x0000002400147c82 */ /* 0x000fe20008000000 */
[----:B------:R-:W-:Y:S01]  /*4a10*/  IMAD.U32 R8, RZ, RZ, UR9 ;  /* 0x00000009ff087e24 */ /* 0x000fe2000f8e00ff */
[----:B------:R-:W-:Y:S02]  /*4a20*/  UPRMT UR8, UR37, 0x654, UR17 ;  /* 0x0000065425087896 */ /* 0x000fe40008000011 */
[----:B------:R-:W-:Y:S02]  /*4a30*/  @!P4 R2UR UR15, R9 ;  /* 0x00000000090fc2ca */ /* 0x000fe400000e0000 */
[----:B------:R-:W-:Y:S02]  /*4a40*/  @!P4 R2UR UR14, R8 ;  /* 0x00000000080ec2ca */ /* 0x000fe400000e0000 */
[----:B------:R-:W3:Y:S11]  /*4a50*/  LDC.64 R8, c[0x0][0xb10] ;  /* 0x0002c400ff087b82 */ /* 0x000ef60000000a00 */
[----:B------:R1:W-:Y:S01]  /*4a60*/  @!UP1 UTMALDG.3D [UR16], [UR14], desc[UR10] ;  /* 0x00000a100e0095b4 */ /* 0x0003e20008011000 */
[----:B------:R5:W-:Y:S01]  /*4a70*/  @!P4 SYNCS.ARRIVE.TRANS64.RED.A0TR RZ, [UR7+0xd0], R0 ;  /* 0x0000d000ffffc9a7 */ /* 0x000be20008300407 */
[C---:B---3--:R-:W-:Y:S01]  /*4a80*/  @!P1 IMAD.HI.U32 R8, R11.reuse, R8, RZ ;  /* 0x000000080b089227 */ /* 0x048fe200078e00ff */
[----:B--2---:R-:W-:Y:S02]  /*4a90*/  @!P1 ISETP.NE.AND P0, PT, R12, 0x1, PT ;  /* 0x000000010c00980c */ /* 0x004fe40003f05270 */
[----:B-1----:R-:W-:Y:S01]  /*4aa0*/  @!P1 ISETP.NE.AND P2, PT, R2, 0x1, PT ;  /* 0x000000010200980c */ /* 0x002fe20003f45270 */
[----:B------:R-:W-:Y:S01]  /*4ab0*/  SYNCS.ARRIVE.TRANS64.RED.A1T0 RZ, [UR8], RZ ;  /* 0x000000ffffff79a7 */ /* 0x000fe20008100408 */
[C---:B------:R-:W-:Y:S01]  /*4ac0*/  @!P1 IMAD.HI.U32 R13, R10.reuse, R13, RZ ;  /* 0x0000000d0a0d9227 */ /* 0x040fe200078e00ff */
[----:B------:R-:W-:Y:S04]  /*4ad0*/  @!P1 SHF.R.U32.HI R8, RZ, R9, R8 ;  /* 0x00000009ff089219 */ /* 0x000fe80000011608 */
[----:B------:R-:W-:Y:S01]  /*4ae0*/  @!P1 SEL R8, R11, R8, !P2 ;  /* 0x000000080b089207 */ /* 0x000fe20005000000 */
[----:B------:R-:W1:Y:S01]  /*4af0*/  SYNCS.PHASECHK.TRANS64.TRYWAIT P5, [UR7+0xf8], R14 ;  /* 0x0000f80eff0075a7 */ /* 0x000e6200080a1107 */
[----:B-----5:R-:W2:Y:S02]  /*4b00*/  @!P1 LDC R0, c[0x0][0xb20] ;  /* 0x0002c800ff009b82 */ /* 0x020ea40000000800 */
[----:B--2---:R-:W-:Y:S04]  /*4b10*/  @!P1 SHF.R.U32.HI R0, RZ, R0, R13 ;  /* 0x00000000ff009219 */ /* 0x004fe8000001160d */
[----:B------:R-:W-:Y:S05]  /*4b20*/  @!P1 SEL R9, R10, R0, !P0 ;  /* 0x000000000a099207 */ /* 0x000fea0004000000 */
[----:B------:R-:W-:Y:S02]  /*4b30*/  @!P1 IMAD.IADD R0, R9, 0x1, -R8 ;  /* 0x0000000109009824 */ /* 0x000fe400078e0a08 */
[----:B------:R-:W-:Y:S02]  /*4b40*/  @!P1 IMAD.IADD R8, R8, 0x1, -R9 ;  /* 0x0000000108089824 */ /* 0x000fe400078e0a09 */
[----:B------:R-:W-:Y:S02]  /*4b50*/  @!P1 IMAD R11, R0, R2, R11 ;  /* 0x00000002000b9224 */ /* 0x000fe400078e020b */
[----:B------:R-:W-:Y:S01]  /*4b60*/  @!P1 IMAD R10, R8, R12, R10 ;  /* 0x0000000c080a9224 */ /* 0x000fe200078e020a */
[----:B-1----:R-:W-:Y:S06]  /*4b70*/  @!P5 BRA `(.L_x_86) ;  /* 0x000000500048d947 */ /* 0x002fec0003800000 */
.L_x_192:
[----:B------:R-:W-:Y:S01]  /*4b80*/  @!P4 IADD3 R2, P0, PT, R30, 0x580, RZ ;  /* 0x000005801e02c810 */ /* 0x000fe20007f1e0ff */
[----:B------:R-:W-:Y:S01]  /*4b90*/  VOTEU.ALL UP1, P4 ;  /* 0x0000000000ff7886 */ /* 0x000fe20002020000 */
[----:B------:R-:W-:Y:S01]  /*4ba0*/  UMOV UR18, 0x0 ;  /* 0x0000000000127882 */ /* 0x000fe20000000000 */
[----:B------:R-:W-:Y:S01]  /*4bb0*/  UMOV UR19, 0x10000000 ;  /* 0x1000000000137882 */ /* 0x000fe20000000000 */
[----:B------:R-:W-:Y:S01]  /*4bc0*/  @!P4 R2UR UR9, R2 ;  /* 0x000000000209c2ca */ /* 0x000fe200000e0000 */
[----:B-1----:R-:W-:Y:S01]  /*4bd0*/  @!P4 IMAD.X R0, RZ, RZ, R31, P0 ;  /* 0x000000ffff00c224 */ /* 0x002fe200000e061f */
[----:B------:R-:W-:Y:S01]  /*4be0*/  @!UP1 UIADD3 UR10, UPT, UPT, UR34, 0x60, URZ ;  /* 0x00000060220a9890 */ /* 0x000fe2000fffe0ff */
[----:B------:R-:W-:Y:S01]  /*4bf0*/  ISETP.NE.AND P0, PT, R28, 0x2, PT ;  /* 0x000000021c00780c */ /* 0x000fe20003f05270 */
[----:B------:R-:W-:Y:S01]  /*4c00*/  UMOV UR11, UR35 ;  /* 0x00000023000b7c82 */ /* 0x000fe20008000000 */
[----:B------:R-:W-:Y:S01]  /*4c10*/  UMOV UR12, UR36 ;  /* 0x00000024000c7c82 */ /* 0x000fe20008000000 */
[----:B------:R-:W-:Y:S01]  /*4c20*/  @!P4 R2UR UR8, R0 ;  /* 0x000000000008c2ca */ /* 0x000fe200000e0000 */
[----:B------:R-:W-:Y:S01]  /*4c30*/  IMAD.IADD R14, R10, 0x1, R86 ;  /* 0x000000010a0e7824 */ /* 0x000fe200078e0256 */
[----:B------:R-:W-:Y:S01]  /*4c40*/  @P3 R2UR UR36, R26 ;  /* 0x000000001a2432ca */ /* 0x000fe200000e0000 */
[----:B------:R-:W-:Y:S01]  /*4c50*/  IMAD.IADD R15, R11, 0x1, R87 ;  /* 0x000000010b0f7824 */ /* 0x000fe200078e0257 */
[----:B------:R-:W-:Y:S02]  /*4c60*/  SEL R0, RZ, 0x1, P0 ;  /* 0x00000001ff007807 */ /* 0x000fe40000000000 */
[----:B------:R-:W-:Y:S01]  /*4c70*/  LOP3.LUT R29, R29, 0x1, RZ, 0x3c, !PT ;  /* 0x000000011d1d7812 */ /* 0x000fe200078e3cff */
[----:B------:R-:W-:Y:S01]  /*4c80*/  IMAD.U32 R8, RZ, RZ, UR9 ;  /* 0x00000009ff087e24 */ /* 0x000fe2000f8e00ff */
[----:B------:R-:W-:Y:S01]  /*4c90*/  @!UP1 UIADD3 UR9, UPT, UPT, UR7, 0xd8, URZ ;  /* 0x000000d807099890 */ /* 0x000fe2000fffe0ff */
[----:B------:R-:W-:Y:S02]  /*4ca0*/  LOP3.LUT R27, R27, R0, RZ, 0x3c, !PT ;  /* 0x000000001b1b7212 */ /* 0x000fe400078e3cff */
[----:B------:R-:W-:Y:S02]  /*4cb0*/  SEL R28, R28, RZ, P0 ;  /* 0x000000ff1c1c7207 */ /* 0x000fe40000000000 */
[----:B------:R-:W-:Y:S01]  /*4cc0*/  IMAD.U32 R9, RZ, RZ, UR8 ;  /* 0x00000008ff097e24 */ /* 0x000fe2000f8e00ff */
[----:B------:R-:W-:Y:S01]  /*4cd0*/  @!P4 R2UR UR14, R8 ;  /* 0x00000000080ec2ca */ /* 0x000fe200000e0000 */
[----:B------:R-:W-:Y:S01]  /*4ce0*/  @!UP1 UIADD3 UR8, UPT, UPT, UR7, 0x6200, URZ ;  /* 0x0000620007089890 */ /* 0x000fe2000fffe0ff */
[----:B------:R-:W-:Y:S02]  /*4cf0*/  VOTEU.ALL UP1, P4 ;  /* 0x0000000000ff7886 */ /* 0x000fe40002020000 */
[----:B------:R-:W-:Y:S11]  /*4d00*/  @!P4 R2UR UR15, R9 ;  /* 0x00000000090fc2ca */ /* 0x000ff600000e0000 */
[----:B------:R-:W-:Y:S02]  /*4d10*/  @!UPT UIADD3 URZ, UPT, UPT, URZ, URZ, URZ ;  /* 0x000000fffffff290 */ /* 0x000fe4000fffe0ff */
[----:B------:R2:W-:Y:S01]  /*4d20*/  @!UP1 UTMALDG.3D [UR8], [UR14], desc[UR18] ;  /* 0x000012080e0095b4 */ /* 0x0005e20008011000 */
[----:B------:R2:W-:Y:S01]  /*4d30*/  @!P4 SYNCS.ARRIVE.TRANS64.RED.A0TR RZ, [UR7+0xd8], R25 ;  /* 0x0000d819ffffc9a7 */ /* 0x0005e20008300407 */
[----:B------:R-:W-:Y:S01]  /*4d40*/  UPLOP3.LUT UP1, UPT, UPT, UPT, UPT, 0x80, 0x8 ;  /* 0x000000000008789c */ /* 0x000fe20003f2f070 */
[----:B------:R-:W-:Y:S01]  /*4d50*/  SYNCS.ARRIVE.TRANS64.RED.A1T0 RZ, [UR13], RZ ;  /* 0x000000ffffff79a7 */ /* 0x000fe2000810040d */
[----:B------:R-:W-:Y:S09]  /*4d60*/  @P3 BRA `(.L_x_87) ;  /* 0xfffffff000a03947 */ /* 0x000ff2000383ffff */
[----:B------:R-:W-:-:S04]  /*4d70*/  SHF.L.U32 R2, R29, 0x1f, RZ ;  /* 0x0000001f1d027819 */ /* 0x000fc800000006ff */
[----:B------:R-:W1:Y:S02]  /*4d80*/  SYNCS.PHASECHK.TRANS64.TRYWAIT P0, [UR7+0xe0], R2 ;  /* 0x0000e002ff0075a7 */ /* 0x000e640008001107 */
[----:B-1----:R-:W-:Y:S05]  /*4d90*/  @!P0 BRA `(.L_x_88) ;  /* 0x0000004c00d88947 */ /* 0x002fea0003800000 */
.L_x_194:
[----:B------:R-:W3:Y:S02]  /*4da0*/  SYNCS.PHASECHK.TRANS64.TRYWAIT P0, [UR7+0xe8], R2 ;  /* 0x0000e802ff0075a7 */ /* 0x000ee40008001107 */
[----:B---3--:R-:W-:Y:S05]  /*4db0*/  @!P0 BRA `(.L_x_89) ;  /* 0x0000004c00e88947 */ /* 0x008fea0003800000 */
.L_x_196:
[----:B------:R-:W3:Y:S02]  /*4dc0*/  SYNCS.PHASECHK.TRANS64.TRYWAIT P0, [UR7+0xf0], R2 ;  /* 0x0000f002ff0075a7 */ /* 0x000ee40008001107 */
[----:B---3--:R-:W-:Y:S05]  /*4dd0*/  @!P0 BRA `(.L_x_90) ;  /* 0x0000004c00f88947 */ /* 0x008fea0003800000 */
.L_x_198:
[----:B-1----:R-:W-:-:S07]  /*4de0*/  MOV R0, UR7 ;  /* 0x0000000700007c02 */ /* 0x002fce0008000f00 */
.L_x_91:
[----:B-1----:R-:W-:-:S04]  /*4df0*/  SHF.L.U32 R2, R29, 0x1f, RZ ;  /* 0x0000001f1d027819 */ /* 0x002fc800000006ff */
[----:B------:R1:W3:Y:S03]  /*4e00*/  SYNCS.PHASECHK.TRANS64.TRYWAIT P0, [R0+URZ+0xf8], R2 ;  /* 0x0000f802000075a7 */ /* 0x0002e600080011ff */
[----:B---3--:R-:W-:Y:S05]  /*4e10*/  @!P0 NANOSLEEP.SYNCS 0x989680 ;  /* 0x009896800000895d */ /* 0x008fea0003900000 */
[----:B------:R-:W3:Y:S02]  /*4e20*/  @!P0 SYNCS.PHASECHK.TRANS64 P0, [R0+URZ+0xf8], R2 ;  /* 0x0000f802000085a7 */ /* 0x000ee400080010ff */
[----:B--23--:R-:W-:Y:S05]  /*4e30*/  @P0 EXIT ;  /* 0x000000000000094d */ /* 0x00cfea0003800000 */
[----:B------:R-:W-:Y:S05]  /*4e40*/  BRA `(.L_x_91) ;  /* 0xfffffffc00e87947 */ /* 0x000fea000383ffff */
.L_x_76:
[----:B------:R-:W-:-:S06]  /*4e50*/  UISETP.GE.AND UP1, UPT, UR8, 0x4, UPT ;  /* 0x000000040800788c */ /* 0x000fcc000bf26270 */
[----:B------:R-:W-:-:S13]  /*4e60*/  PLOP3.LUT P0, PT, PT, PT, UP1, 0x80, 0x8 ;  /* 0x000000000008781c */ /* 0x000fda0003f0f018 */
[----:B------:R-:W-:Y:S05]  /*4e70*/  @!P0 EXIT ;  /* 0x000000000000894d */ /* 0x000fea0003800000 */
[----:B------:R-:W-:Y:S01]  /*4e80*/  BAR.SYNC.DEFER_BLOCKING 0x6, 0xa0 ;  /* 0x0182800000007b1d */ /* 0x000fe20000010000 */
[C---:B------:R-:W-:Y:S01]  /*4e90*/  IMAD.SHL.U32 R2, R101.reuse, 0x20, RZ ;  /* 0x0000002065027824 */ /* 0x040fe200078e00ff */
[C---:B------:R-:W-:Y:S01]  /*4ea0*/  SHF.L.U32 R46, R101.reuse, 0x10, RZ ;  /* 0x00000010652e7819 */ /* 0x040fe200000006ff */
[C---:B------:R-:W-:Y:S01]  /*4eb0*/  IMAD.SHL.U32 R100, R101.reuse, 0x4, RZ ;  /* 0x0000000465647824 */ /* 0x040fe200078e00ff */
[C---:B------:R-:W-:Y:S01]  /*4ec0*/  LOP3.LUT R102, R101.reuse, 0x60, RZ, 0xc0, !PT ;  /* 0x0000006065667812 */ /* 0x040fe200078ec0ff */
[----:B------:R-:W-:Y:S01]  /*4ed0*/  HFMA2 R97, -RZ, RZ, 0, 5.9604644775390625e-08 ;  /* 0x00000001ff617431 */ /* 0x000fe200000001ff */
[----:B------:R-:W-:Y:S02]  /*4ee0*/  UMOV UR48, 0x400 ;  /* 0x0000040000307882 */ /* 0x000fe40000000000 */
[----:B------:R-:W1:Y:S01]  /*4ef0*/  LDC R91, c[0x0][0x370] ;  /* 0x0000dc00ff5b7b82 */ /* 0x000e620000000800 */
[----:B------:R-:W-:Y:S01]  /*4f00*/  ULEA UR48, UR37, UR48, 0x18 ;  /* 0x0000003025307291 */ /* 0x000fe2000f8ec0ff */
[----:B------:R-:W-:Y:S01]  /*4f10*/  LOP3.LUT R3, R2, 0xc0, RZ, 0xc0, !PT ;  /* 0x000000c002037812 */ /* 0x000fe200078ec0ff */
[----:B------:R-:W-:Y:S01]  /*4f20*/  HFMA2 R95, -RZ, RZ, 0, 0 ;  /* 0x00000000ff5f7431 */ /* 0x000fe200000001ff */
[----:B------:R-:W-:Y:S01]  /*4f30*/  LOP3.LUT R99, R101, 0x2, RZ, 0xc0, !PT ;  /* 0x0000000265637812 */ /* 0x000fe200078ec0ff */
[----:B------:R-:W-:Y:S01]  /*4f40*/  UIADD3 UR4, UPT, UPT, UR48, 0x200, URZ ;  /* 0x0000020030047890 */ /* 0x000fe2000fffe0ff */
[----:B------:R-:W-:Y:S01]  /*4f50*/  LOP3.LUT R100, R3, 0x18, R100, 0xf8, !PT ;  /* 0x0000001803647812 */ /* 0x000fe200078ef864 */
[----:B------:R-:W-:Y:S01]  /*4f60*/  IMAD.MOV.U32 R45, RZ, RZ, RZ ;  /* 0x000000ffff2d7224 */ /* 0x000fe200078e00ff */
[----:B------:R-:W2:Y:S01]  /*4f70*/  LDC R42, c[0x0][0xb0c] ;  /* 0x0002c300ff2a7b82 */ /* 0x000ea20000000800 */
[----:B------:R-:W-:Y:S01]  /*4f80*/  LOP3.LUT R46, R46, 0x600000, RZ, 0xc0, !PT ;  /* 0x006000002e2e7812 */ /* 0x000fe200078ec0ff */
[----:B------:R-:W-:Y:S01]  /*4f90*/  IMAD.MOV.U32 R105, RZ, RZ, RZ ;  /* 0x000000ffff697224 */ /* 0x000fe200078e00ff */
[----:B------:R-:W-:Y:S01]  /*4fa0*/  LOP3.LUT R100, R100, 0xf20, R2, 0xf8, !PT ;  /* 0x00000f2064647812 */ /* 0x000fe200078ef802 */
[----:B------:R-:W-:Y:S01]  /*4fb0*/  IMAD.U32 R93, RZ, RZ, UR4 ;  /* 0x00000004ff5d7e24 */ /* 0x000fe2000f8e00ff */
[----:B------:R-:W-:Y:S01]  /*4fc0*/  LOP3.LUT R101, R101, 0x4, RZ, 0xc0, !PT ;  /* 0x0000000465657812 */ /* 0x000fe200078ec0ff */
[----:B------:R-:W4:Y:S01]  /*4fd0*/  LDCU.64 UR52, c[0x0][0x348] ;  /* 0x00006900ff3477ac */ /* 0x000f220008000a00 */
[----:B------:R-:W-:Y:S01]  /*4fe0*/  MOV R96, RZ ;  /* 0x000000ff00607202 */ /* 0x000fe20000000f00 */
[----:B------:R-:W1:Y:S01]  /*4ff0*/  LDC R89, c[0x0][0xb20] ;  /* 0x0002c800ff597b82 */ /* 0x000e620000000800 */
[----:B------:R-:W3:Y:S01]  /*5000*/  LDS R0, [UR48+0x1c0] ;  /* 0x0001c030ff007984 */ /* 0x000ee20008000800 */
[----:B------:R-:W-:Y:S01]  /*5010*/  IMAD R100, R100, 0x2, R93 ;  /* 0x0000000264647824 */ /* 0x000fe200078e025d */
[----:B------:R-:W1:Y:S03]  /*5020*/  LDCU.64 UR38, c[0x0][0x888] ;  /* 0x00011100ff2677ac */ /* 0x000e660008000a00 */
[--C-:B------:R-:W-:Y:S01]  /*5030*/  IMAD R99, R99, -0x10, R100.reuse ;  /* 0xfffffff063637824 */ /* 0x100fe200078e0264 */
[----:B------:R-:W1:Y:S01]  /*5040*/  LDCU.64 UR44, c[0x0][0x890] ;  /* 0x00011200ff2c77ac */ /* 0x000e620008000a00 */
[----:B------:R-:W1:Y:S01]  /*5050*/  LDC R41, c[0x0][0xb30] ;  /* 0x0002cc00ff297b82 */ /* 0x000e620000000800 */
[----:B------:R-:W-:Y:S01]  /*5060*/  IMAD R98, R101, -0x10, R100 ;  /* 0xfffffff065627824 */ /* 0x000fe200078e0264 */
[----:B------:R-:W-:Y:S01]  /*5070*/  UMOV UR49, URZ ;  /* 0x000000ff00317c82 */ /* 0x000fe20008000000 */
[----:B------:R-:W-:-:S05]  /*5080*/  UMOV UR51, URZ ;  /* 0x000000ff00337c82 */ /* 0x000fca0008000000 */
[----:B------:R-:W1:Y:S08]  /*5090*/  LDC.64 R84, c[0x0][0xb10] ;  /* 0x0002c400ff547b82 */ /* 0x000e700000000a00 */
[----:B------:R-:W1:Y:S08]  /*50a0*/  LDC.64 R38, c[0x0][0xb18] ;  /* 0x0002c600ff267b82 */ /* 0x000e700000000a00 */
[----:B------:R-:W1:Y:S08]  /*50b0*/  LDC.64 R36, c[0x0][0xb28] ;  /* 0x0002ca00ff247b82 */ /* 0x000e700000000a00 */
[----:B------:R-:W1:Y:S01]  /*50c0*/  LDC.64 R82, c[0x0][0x8b0] ;  /* 0x00022c00ff527b82 */ /* 0x000e620000000a00 */
[----:B---3--:R-:W-:-:S07]  /*50d0*/  IMAD.IADD R46, R0, 0x1, R46 ;  /* 0x00000001002e7824 */ /* 0x008fce00078e022e */
[----:B------:R-:W3:Y:S08]  /*50e0*/  LDC.64 R80, c[0x0][0x8a8] ;  /* 0x00022a00ff507b82 */ /* 0x000ef00000000a00 */
[----:B--2-4-:R-:W1:Y:S02]  /*50f0*/  LDC R90, c[0x0][0x374] ;  /* 0x0000dd00ff5a7b82 */ /* 0x014e640000000800 */
.L_x_135:
[----:B------:R-:W-:Y:S02]  /*5100*/  LEA R0, R105, UR48, 0x3 ;  /* 0x0000003069007c11 */ /* 0x000fe4000f8e18ff */
[----:B------:R-:W-:Y:S02]  /*5110*/  SHF.L.U32 R2, R95, 0x1f, RZ ;  /* 0x0000001f5f027819 */ /* 0x000fe400000006ff */
[----:B-1----:R-:W-:Y:S02]  /*5120*/  LEA R16, R105, UR48, 0x4 ;  /* 0x0000003069107c11 */ /* 0x002fe4000f8e20ff */
[----:B------:R-:W2:Y:S02]  /*5130*/  SYNCS.PHASECHK.TRANS64.TRYWAIT P0, [R0+URZ+0x110], R2 ;  /* 0x00011002000075a7 */ /* 0x000ea400080011ff */
[----:B--23--:R-:W-:Y:S05]  /*5140*/  @!P0 BRA `(.L_x_92) ;  /* 0x0000004c00348947 */ /* 0x00cfea0003800000 */
.L_x_199:
[----:B------:R-:W4:Y:S01]  /*5150*/  LDC.64 R10, c[0x0][0xb10] ;  /* 0x0002c400ff0a7b82 */ /* 0x000f220000000a00 */
[----:B------:R-:W3:Y:S01]  /*5160*/  LDS.128 R16, [R16+0x1a0] ;  /* 0x0001a00010107984 */ /* 0x000ee20000000c00 */
[----:B-1----:R-:W-:Y:S01]  /*5170*/  ISETP.NE.AND P1, PT, R41, 0x1, PT ;  /* 0x000000012900780c */ /* 0x002fe20003f25270 */
[----:B--2---:R-:W-:Y:S01]  /*5180*/  VIADD R0, R0, 0x120 ;  /* 0x0000012000007836 */ /* 0x004fe20000000000 */
[----:B------:R-:W-:Y:S04]  /*5190*/  ISETP.GE.AND P0, PT, R40, 0x1, PT ;  /* 0x000000012800780c */ /* 0x000fe80003f06270 */
[----:B------:R-:W1:Y:S01]  /*51a0*/  LDC.64 R8, c[0x0][0xb18] ;  /* 0x0002c600ff087b82 */ /* 0x000e620000000a00 */
[----:B------:R-:W-:Y:S01]  /*51b0*/  PRMT R0, RZ, 0x654, R0 ;  /* 0x00000654ff007816 */ /* 0x000fe20000000000 */
[----:B------:R-:W-:Y:S01]  /*51c0*/  @!PT LDS RZ, [RZ] ;  /* 0x00000000fffff984 */ /* 0x000fe20000000800 */
[----:B------:R-:W-:Y:S01]  /*51d0*/  @!PT LDS RZ, [RZ] ;  /* 0x00000000fffff984 */ /* 0x000fe20000000800 */
[----:B------:R-:W-:Y:S01]  /*51e0*/  @!PT LDS RZ, [RZ] ;  /* 0x00000000fffff984 */ /* 0x000fe20000000800 */
[----:B------:R-:W-:Y:S01]  /*51f0*/  @!PT LDS RZ, [RZ] ;  /* 0x00000000fffff984 */ /* 0x000fe20000000800 */
[----:B------:R2:W-:Y:S06]  /*5200*/  MEMBAR.ALL.CTA ;  /* 0x0000000000007992 */ /* 0x0005ec0000008000 */
[----:B--2---:R-:W2:Y:S01]  /*5210*/  FENCE.VIEW.ASYNC.S ;  /* 0x00000000000073c6 */ /* 0x004ea20000000000 */
[----:B------:R-:W1:Y:S08]  /*5220*/  @!P1 LDC R12, c[0x0][0xb20] ;  /* 0x0002c800ff0c9b82 */ /* 0x000e700000000800 */
[----:B------:R-:W1:Y:S01]  /*5230*/  @!P1 LDC R7, c[0x0][0xb0c] ;  /* 0x0002c300ff079b82 */ /* 0x000e620000000800 */
[----:B--2---:R2:W-:Y:S01]  /*5240*/  SYNCS.ARRIVE.TRANS64.RED.A1T0 RZ, [R0+URZ], RZ ;  /* 0x000000ff00ff79a7 */ /* 0x0045e200081004ff */
[----:B---3--:R-:W-:Y:S04]  /*5250*/  LOP3.LUT P4, RZ, R18, 0x1, RZ, 0xc0, !PT ;  /* 0x0000000112ff7812 */ /* 0x008fe8000788c0ff */
[----:B------:R-:W-:Y:S09]  /*5260*/  P2R R103, PR, RZ, 0x10 ;  /* 0x00000010ff677803 */ /* 0x000ff20000000000 */
[----:B------:R-:W-:Y:S02]  /*5270*/  @P4 MOV R44, R16 ;  /* 0x00000010002c4202 */ /* 0x000fe40000000f00 */
[----:B------:R-:W-:Y:S01]  /*5280*/  @P4 LOP3.LUT R43, R17, 0xffff, RZ, 0xc0, !PT ;  /* 0x0000ffff112b4812 */ /* 0x000fe200078ec0ff */
[----:B--2-4-:R-:W-:Y:S06]  /*5290*/  @!P0 BRA `(.L_x_93) ;  /* 0x0000000000a48947 */ /* 0x014fec0003800000 */
[----:B------:R-:W-:Y:S01]  /*52a0*/  IMAD.HI.U32 R0, R90, R39, RZ ;  /* 0x000000275a007227 */ /* 0x000fe200078e00ff */
[----:B------:R-:W-:Y:S02]  /*52b0*/  ISETP.NE.AND P0, PT, R38, 0x1, PT ;  /* 0x000000012600780c */ /* 0x000fe40003f05270 */
[----:B------:R-:W-:Y:S01]  /*52c0*/  ISETP.NE.AND P2, PT, R40, 0x1, PT ;  /* 0x000000012800780c */ /* 0x000fe20003f45270 */
[----:B------:R-:W-:Y:S01]  /*52d0*/  IMAD.HI.U32 R4, R91, R84, RZ ;  /* 0x000000545b047227 */ /* 0x000fe200078e00ff */
[----:B------:R-:W-:Y:S02]  /*52e0*/  SHF.R.U32.HI R0, RZ, R89, R0 ;  /* 0x00000059ff007219 */ /* 0x000fe40000011600 */
[----:B------:R-:W-:Y:S01]  /*52f0*/  ISETP.NE.AND P3, PT, R42, 0x1, PT ;  /* 0x000000012a00780c */ /* 0x000fe20003f65270 */
[----:B------:R-:W-:Y:S01]  /*5300*/  IMAD.HI.U32 R6, R43, R39, RZ ;  /* 0x000000272b067227 */ /* 0x000fe200078e00ff */
[-C--:B------:R-:W-:Y:S02]  /*5310*/  SHF.R.U32.HI R4, RZ, R85.reuse, R4 ;  /* 0x00000055ff047219 */ /* 0x080fe40000011604 */
[----:B------:R-:W-:Y:S01]  /*5320*/  SEL R0, R90, R0, !P0 ;  /* 0x000000005a007207 */ /* 0x000fe20004000000 */
[----:B------:R-:W-:Y:S01]  /*5330*/  IMAD.HI.U32 R5, R44, R84, RZ ;  /* 0x000000542c057227 */ /* 0x000fe200078e00ff */
[----:B------:R-:W-:Y:S03]  /*5340*/  SEL R4, R91, R4, !P3 ;  /* 0x000000045b047207 */ /* 0x000fe60005800000 */
[-C--:B------:R-:W-:Y:S01]  /*5350*/  IMAD.HI.U32 R3, R0, R36.reuse, RZ ;  /* 0x0000002400037227 */ /* 0x080fe200078e00ff */
[----:B------:R-:W-:Y:S03]  /*5360*/  SHF.R.U32.HI R5, RZ, R85, R5 ;  /* 0x00000055ff057219 */ /* 0x000fe60000011605 */
[----:B------:R-:W-:Y:S01]  /*5370*/  IMAD.HI.U32 R2, R4, R36, RZ ;  /* 0x0000002404027227 */ /* 0x000fe200078e00ff */
[----:B------:R-:W-:Y:S02]  /*5380*/  @P2 SHF.R.U32.HI R0, RZ, R37, R3 ;  /* 0x00000025ff002219 */ /* 0x000fe40000011603 */
[----:B------:R-:W-:Y:S02]  /*5390*/  SHF.R.U32.HI R3, RZ, R89, R6 ;  /* 0x00000059ff037219 */ /* 0x000fe40000011606 */
[----:B------:R-:W-:Y:S01]  /*53a0*/  @P2 SHF.R.U32.HI R4, RZ, R37, R2 ;  /* 0x00000025ff042219 */ /* 0x000fe20000011602 */
[----:B------:R-:W-:Y:S01]  /*53b0*/  IMAD R0, R40, R0, RZ ;  /* 0x0000000028007224 */ /* 0x000fe200078e02ff */
[----:B------:R-:W-:Y:S02]  /*53c0*/  SEL R3, R43, R3, !P0 ;  /* 0x000000032b037207 */ /* 0x000fe40004000000 */
[----:B------:R-:W-:Y:S01]  /*53d0*/  SEL R2, R44, R5, !P3 ;  /* 0x000000052c027207 */ /* 0x000fe20005800000 */
[----:B------:R-:W-:Y:S01]  /*53e0*/  IMAD R5, R40, R4, RZ ;  /* 0x0000000428057224 */ /* 0x000fe200078e02ff */
[C---:B------:R-:W-:Y:S01]  /*53f0*/  ISETP.GE.AND P0, PT, R3.reuse, R0, PT ;  /* 0x000000000300720c */ /* 0x040fe20003f06270 */
[C---:B------:R-:W-:Y:S03]  /*5400*/  IMAD.HI.U32 R0, R3.reuse, R36, RZ ;  /* 0x0000002403007227 */ /* 0x040fe600078e00ff */
[C---:B------:R-:W-:Y:S02]  /*5410*/  ISETP.GE.OR P0, PT, R2.reuse, R5, P0 ;  /* 0x000000050200720c */ /* 0x040fe40000706670 */
[----:B------:R-:W-:Y:S04]  /*5420*/  SHF.R.U32.HI R0, RZ, R37, R0 ;  /* 0x00000025ff007219 */ /* 0x000fe80000011600 */
[C---:B------:R-:W-:Y:S05]  /*5430*/  SEL R6, R3.reuse, R0, !P2 ;  /* 0x0000000003067207 */ /* 0x040fea0005000000 */
        /* <DEDUP_REMOVED lines=14> */
[----:B------:R-:W-:Y:S07]  /*5520*/  IMAD R43, R3, R38, R43 ;  /* 0x00000026032b7224 */ /* 0x000fee00078e022b */
.L_x_93:
[----:B-1----:R-:W-:Y:S01]  /*5530*/  @!P1 ISETP.NE.AND P0, PT, R8, 0x1, PT ;  /* 0x000000010800980c */ /* 0x002fe20003f05270 */
[----:B------:R-:W-:Y:S01]  /*5540*/  @!P1 IMAD.HI.U32 R2, R43, R9, RZ ;  /* 0x000000092b029227 */ /* 0x000fe200078e00ff */
[----:B------:R-:W-:Y:S01]  /*5550*/  R2UR UR42, R15 ;  /* 0x000000000f2a72ca */ /* 0x000fe200000e0000 */
[----:B------:R-:W-:Y:S01]  /*5560*/  BSSY.RECONVERGENT B6, `(.L_x_94) ;  /* 0x0000031000067945 */ /* 0x000fe20003800200 */
[----:B------:R-:W-:Y:S01]  /*5570*/  R2UR UR41, R14 ;  /* 0x000000000e2972ca */ /* 0x000fe200000e0000 */
[C---:B------:R-:W-:Y:S01]  /*5580*/  @!P1 IMAD.HI.U32 R0, R44.reuse, R10, RZ ;  /* 0x0000000a2c009227 */ /* 0x040fe200078e00ff */
[----:B------:R-:W-:Y:S02]  /*5590*/  @!P1 SHF.R.U32.HI R2, RZ, R12, R2 ;  /* 0x0000000cff029219 */ /* 0x000fe40000011602 */
[----:B------:R-:W-:Y:S01]  /*55a0*/  @!P1 ISETP.NE.AND P2, PT, R7, 0x1, PT ;  /* 0x000000010700980c */ /* 0x000fe20003f45270 */
[----:B------:R-:W-:Y:S01]  /*55b0*/  VIADD R105, R105, 0x1 ;  /* 0x0000000169697836 */ /* 0x000fe20000000000 */
[----:B------:R-:W-:Y:S02]  /*55c0*/  @!P1 SEL R2, R43, R2, !P0 ;  /* 0x000000022b029207 */ /* 0x000fe40004000000 */
[----:B------:R-:W-:Y:S02]  /*55d0*/  @!P1 SHF.R.U32.HI R0, RZ, R11, R0 ;  /* 0x0000000bff009219 */ /* 0x000fe40000011600 */
[----:B------:R-:W-:Y:S01]  /*55e0*/  LOP3.LUT P0, RZ, R93, 0x1b0, RZ, 0xc0, !PT ;  /* 0x000001b05dff7812 */ /* 0x000fe2000780c0ff */
[----:B------:R-:W-:Y:S01]  /*55f0*/  USHF.L.U32 UR42, UR42, 0x7, URZ ;  /* 0x000000072a2a7899 */ /* 0x000fe200080006ff */
[----:B------:R-:W-:Y:S01]  /*5600*/  @!P1 SEL R3, R44, R0, !P2 ;  /* 0x000000002c039207 */ /* 0x000fe20005000000 */
[----:B------:R-:W-:Y:S01]  /*5610*/  USHF.L.U32 UR41, UR41, 0x7, URZ ;  /* 0x0000000729297899 */ /* 0x000fe200080006ff */
[----:B------:R-:W-:Y:S03]  /*5620*/  @P4 SHF.R.U32.HI R94, RZ, 0x10, R17 ;  /* 0x00000010ff5e4819 */ /* 0x000fe60000011611 */
[----:B------:R-:W-:Y:S02]  /*5630*/  @!P1 IMAD.IADD R0, R2, 0x1, -R3 ;  /* 0x0000000102009824 */ /* 0x000fe400078e0a03 */
[----:B------:R-:W-:Y:S02]  /*5640*/  @!P1 IMAD.IADD R2, R3, 0x1, -R2 ;  /* 0x0000000103029824 */ /* 0x000fe400078e0a02 */
[----:B------:R-:W-:Y:S02]  /*5650*/  @!P1 IMAD R44, R0, R7, R44 ;  /* 0x00000007002c9224 */ /* 0x000fe400078e022c */
[----:B------:R-:W-:Y:S01]  /*5660*/  @!P1 IMAD R43, R2, R8, R43 ;  /* 0x00000008022b9224 */ /* 0x000fe200078e022b */
[----:B------:R-:W-:Y:S06]  /*5670*/  @!P0 BRA `(.L_x_95) ;  /* 0x00000000007c8947 */ /* 0x000fec0003800000 */
[----:B------:R-:W1:Y:S01]  /*5680*/  LDCU.64 UR8, c[0x4][0x80] ;  /* 0x01001000ff0877ac */ /* 0x000e620008000a00 */
[----:B------:R-:W-:Y:S01]  /*5690*/  MOV R2, 0x0 ;  /* 0x0000000000027802 */ /* 0x000fe20000000f00 */
[----:B------:R-:W-:Y:S02]  /*56a0*/  HFMA2 R12, -RZ, RZ, 0, 5.9604644775390625e-08 ;  /* 0x00000001ff0c7431 */ /* 0x000fe400000001ff */
[----:B------:R-:W-:Y:S01]  /*56b0*/  IMAD.MOV.U32 R8, RZ, RZ, 0x70 ;  /* 0x00000070ff087424 */ /* 0x000fe200078e00ff */
[----:B------:R2:W3:Y:S01]  /*56c0*/  LDC.64 R14, c[0x4][R2] ;  /* 0x01000000020e7b82 */ /* 0x0004e20000000a00 */
[----:B------:R-:W4:Y:S01]  /*56d0*/  LDCU.64 UR6, c[0x4][0x88] ;  /* 0x01001100ff0677ac */ /* 0x000f220008000a00 */
[----:B------:R-:W-:Y:S01]  /*56e0*/  IMAD.MOV.U32 R13, RZ, RZ, RZ ;  /* 0x000000ffff0d7224 */ /* 0x000fe200078e00ff */
[----:B------:R-:W2:Y:S01]  /*56f0*/  LDCU.64 UR4, c[0x4][0x8] ;  /* 0x01000100ff0477ac */ /* 0x000ea20008000a00 */
[----:B-1----:R-:W-:Y:S01]  /*5700*/  MOV R5, UR9 ;  /* 0x0000000900057c02 */ /* 0x002fe20008000f00 */
[----:B------:R-:W-:Y:S01]  /*5710*/  IMAD.U32 R4, RZ, RZ, UR8 ;  /* 0x00000008ff047e24 */ /* 0x000fe2000f8e00ff */
[----:B----4-:R-:W-:Y:S01]  /*5720*/  MOV R7, UR7 ;  /* 0x0000000700077c02 */ /* 0x010fe20008000f00 */
[----:B------:R-:W-:Y:S01]  /*5730*/  IMAD.U32 R6, RZ, RZ, UR6 ;  /* 0x00000006ff067e24 */ /* 0x000fe2000f8e00ff */
[----:B--2---:R-:W-:Y:S01]  /*5740*/  MOV R11, UR5 ;  /* 0x00000005000b7c02 */ /* 0x004fe20008000f00 */
[----:B------:R-:W-:Y:S02]  /*5750*/  IMAD.U32 R10, RZ, RZ, UR4 ;  /* 0x00000004ff0a7e24 */ /* 0x000fe4000f8e00ff */
[----:B------:R-:W-:Y:S07]  /*5760*/  LEPC R20, `(.L_x_96) ;  /* 0x000000001014794e */ /* 0x000fee0000000000 */
[----:B---3-5:R-:W-:Y:S05]  /*5770*/  CALL.ABS.NOINC R14 ;  /* 0x000000000e007343 */ /* 0x028fea0003c00000 */
.L_x_96:
[----:B------:R-:W1:Y:S01]  /*5780*/  LDCU.64 UR8, c[0x4][0x80] ;  /* 0x01001000ff0877ac */ /* 0x000e620008000a00 */
[----:B------:R-:W2:Y:S01]  /*5790*/  LDC.64 R2, c[0x4][R2] ;  /* 0x0100000002027b82 */ /* 0x000ea20000000a00 */
[----:B------:R-:W-:Y:S02]  /*57a0*/  HFMA2 R12, -RZ, RZ, 0, 5.9604644775390625e-08 ;  /* 0x00000001ff0c7431 */ /* 0x000fe400000001ff */
[----:B------:R-:W-:Y:S02]  /*57b0*/  IMAD.MOV.U32 R8, RZ, RZ, 0x70 ;  /* 0x00000070ff087424 */ /* 0x000fe400078e00ff */
[----:B------:R-:W-:Y:S01]  /*57c0*/  IMAD.MOV.U32 R13, RZ, RZ, RZ ;  /* 0x000000ffff0d7224 */ /* 0x000fe200078e00ff */
[----:B------:R-:W3:Y:S01]  /*57d0*/  LDCU.64 UR6, c[0x4][0x88] ;  /* 0x01001100ff0677ac */ /* 0x000ee20008000a00 */
[----:B------:R-:W4:Y:S01]  /*57e0*/  LDCU.64 UR4, c[0x4][0x8] ;  /* 0x01000100ff0477ac */ /* 0x000f220008000a00 */
[----:B-1----:R-:W-:Y:S02]  /*57f0*/  MOV R4, UR8 ;  /* 0x0000000800047c02 */ /* 0x002fe40008000f00 */
[----:B------:R-:W-:Y:S02]  /*5800*/  MOV R5, UR9 ;  /* 0x0000000900057c02 */ /* 0x000fe40008000f00 */
[----:B---3--:R-:W-:Y:S01]  /*5810*/  MOV R7, UR7 ;  /* 0x0000000700077c02 */ /* 0x008fe20008000f00 */
[----:B------:R-:W-:Y:S01]  /*5820*/  IMAD.U32 R6, RZ, RZ, UR6 ;  /* 0x00000006ff067e24 */ /* 0x000fe2000f8e00ff */
[----:B----4-:R-:W-:Y:S01]  /*5830*/  MOV R11, UR5 ;  /* 0x00000005000b7c02 */ /* 0x010fe20008000f00 */
[----:B------:R-:W-:Y:S02]  /*5840*/  IMAD.U32 R10, RZ, RZ, UR4 ;  /* 0x00000004ff0a7e24 */ /* 0x000fe4000f8e00ff */
[----:B------:R-:W-:Y:S07]  /*5850*/  LEPC R20, `(.L_x_95) ;  /* 0x000000001014794e */ /* 0x000fee0000000000 */
[----:B--2---:R-:W-:Y:S05]  /*5860*/  CALL.ABS.NOINC R2 ;  /* 0x0000000002007343 */ /* 0x004fea0003c00000 */
.L_x_95:
[----:B------:R-:W-:Y:S05]  /*5870*/  BSYNC.RECONVERGENT B6 ;  /* 0x0000000000067941 */ /* 0x000fea0003800200 */
.L_x_94:
[----:B------:R-:W-:Y:S01]  /*5880*/  ISETP.NE.U32.AND P4, PT, R82, RZ, PT ;  /* 0x000000ff5200720c */ /* 0x000fe20003f85070 */
[----:B------:R-:W-:Y:S01]  /*5890*/  UISETP.NE.AND UP2, UPT, UR50, URZ, UPT ;  /* 0x000000ff3200728c */ /* 0x000fe2000bf45270 */
[----:B------:R-:W-:Y:S01]  /*58a0*/  ISETP.NE.U32.AND P2, PT, RZ, UR38, PT ;  /* 0x00000026ff007c0c */ /* 0x000fe2000bf45070 */
[----:B------:R-:W-:Y:S01]  /*58b0*/  UISETP.NE.U32.AND UP1, UPT, UR44, URZ, UPT ;  /* 0x000000ff2c00728c */ /* 0x000fe2000bf25070 */
[----:B------:R-:W-:Y:S01]  /*58c0*/  ISETP.NE.AND.EX P4, PT, R83, RZ, PT, P4 ;  /* 0x000000ff5300720c */ /* 0x000fe20003f85340 */
[----:B------:R-:W-:Y:S01]  /*58d0*/  UPLOP3.LUT UP0, UPT, UPT, UPT, UPT, 0x40, 0x4 ;  /* 0x000000000004789c */ /* 0x000fe20003f0e870 */
[----:B------:R-:W-:Y:S01]  /*58e0*/  ISETP.NE.AND.EX P2, PT, RZ, UR39, PT, P2 ;  /* 0x00000027ff007c0c */ /* 0x000fe2000bf45320 */
[----:B------:R-:W-:Y:S01]  /*58f0*/  UISETP.NE.AND.EX UP1, UPT, UR45, URZ, UPT, UP1 ;  /* 0x000000ff2d00728c */ /* 0x000fe2000bf25310 */
[----:B------:R-:W-:Y:S04]  /*5900*/  PLOP3.LUT P1, PT, PT, PT, UP2, 0x80, 0x8 ;  /* 0x000000000008781c */ /* 0x000fe80003f2f028 */
[----:B------:R-:W-:Y:S06]  /*5910*/  @UP2 UPLOP3.LUT UP0, UPT, UPT, UPT, UP1, 0x80, 0x8 ;  /* 0x000000000008289c */ /* 0x000fec0003f0f010 */
[----:B------:R-:W-:Y:S01]  /*5920*/  PLOP3.LUT P0, PT, PT, PT, UP0, 0x80, 0x8 ;  /* 0x000000000008781c */ /* 0x000fe20003f0f008 */
[----:B------:R-:W-:Y:S01]  /*5930*/  @!UPT UIADD3 URZ, UPT, UPT, URZ, URZ, URZ ;  /* 0x000000fffffff290 */ /* 0x000fe2000fffe0ff */
[----:B------:R-:W-:Y:S11]  /*5940*/  BRA.U !UP1, `(.L_x_97) ;  /* 0x0000000109387547 */ /* 0x000ff6000b800000 */
[----:B------:R-:W-:Y:S01]  /*5950*/  UISETP.NE.U32.AND UP0, UPT, UR38, URZ, UPT ;  /* 0x000000ff2600728c */ /* 0x000fe2000bf05070 */
[----:B------:R-:W-:Y:S02]  /*5960*/  HFMA2 R0, -RZ, RZ, 0, 5.9604644775390625e-08 ;  /* 0x00000001ff007431 */ /* 0x000fe400000001ff */
[----:B------:R-:W-:Y:S01]  /*5970*/  IMAD.MOV.U32 R88, RZ, RZ, 0x1 ;  /* 0x00000001ff587424 */ /* 0x000fe200078e00ff */
[----:B------:R-:W-:Y:S06]  /*5980*/  UISETP.NE.AND.EX UP0, UPT, UR39, URZ, UPT, UP0 ;  /* 0x000000ff2700728c */ /* 0x000fec000bf05300 */
[----:B------:R-:W-:Y:S05]  /*5990*/  PLOP3.LUT P3, PT, PT, PT, UP0, 0x80, 0x8 ;  /* 0x000000000008781c */ /* 0x000fea0003f6f008 */
[----:B------:R-:W1:Y:S01]  /*59a0*/  @UP0 LDCU.64 UR6, c[0x0][0x888] ;  /* 0x00011100ff0607ac */ /* 0x000e620008000a00 */
[----:B------:R-:W-:Y:S07]  /*59b0*/  @UP0 UIMAD UR4, UR36, UR44, URZ ;  /* 0x0000002c240402a4 */ /* 0x000fee000f8e02ff */
[----:B------:R-:W-:Y:S01]  /*59c0*/  @!P3 PRMT R88, R0, 0x7610, R88 ;  /* 0x000076100058b816 */ /* 0x000fe20000000058 */
[----:B-1----:R-:W-:Y:S03]  /*59d0*/  @UP0 UIMAD.WIDE UR6, UR4, 0x4, UR6 ;  /* 0x00000004040608a5 */ /* 0x002fe6000f8e0206 */
[----:B------:R-:W1:Y:S03]  /*59e0*/  @!UP0 LDCU UR4, c[0x0][0x880] ;  /* 0x00011000ff0487ac */ /* 0x000e660008000800 */
[----:B------:R-:W-:Y:S01]  /*59f0*/  IMAD.U32 R2, RZ, RZ, UR6 ;  /* 0x00000006ff027e24 */ /* 0x000fe2000f8e00ff */
[----:B------:R-:W-:Y:S05]  /*5a00*/  MOV R3, UR7 ;  /* 0x0000000700037c02 */ /* 0x000fea0008000f00 */
[----:B-----5:R2:W5:Y:S02]  /*5a10*/  @P3 LDG.E R49, desc[UR46][R2.64] ;  /* 0x0000002e02313981 */ /* 0x020564000c1e1900 */
[----:B-12---:R-:W-:Y:S02]  /*5a20*/  @!P3 IMAD.U32 R49, RZ, RZ, UR4 ;  /* 0x00000004ff31be24 */ /* 0x006fe4000f8e00ff */
.L_x_97:
[----:B------:R-:W-:Y:S05]  /*5a30*/  @!P4 BRA `(.L_x_98) ;  /* 0x000000000020c947 */ /* 0x000fea0003800000 */
[----:B------:R-:W-:Y:S04]  /*5a40*/  ISETP.NE.U32.AND P3, PT, R80, RZ, PT ;  /* 0x000000ff5000720c */ /* 0x000fe80003f65070 */
[----:B------:R-:W-:Y:S11]  /*5a50*/  ISETP.NE.AND.EX P3, PT, R81, RZ, PT, P3 ;  /* 0x000000ff5100720c */ /* 0x000ff60003f65330 */
[----:B------:R-:W-:Y:S02]  /*5a60*/  @!UPT UIADD3 URZ, UPT, UPT, URZ, URZ, URZ ;  /* 0x000000fffffff290 */ /* 0x000fe4000fffe0ff */
[----:B------:R-:W1:Y:S01]  /*5a70*/  @P3 LDC.64 R2, c[0x0][0x8a8] ;  /* 0x00022a00ff023b82 */ /* 0x000e620000000a00 */
[----:B------:R-:W-:Y:S04]  /*5a80*/  @P3 IMAD R0, R82, UR36, RZ ;  /* 0x0000002452003c24 */ /* 0x000fe8000f8e02ff */
[----:B-1----:R-:W-:Y:S05]  /*5a90*/  @P3 IMAD.WIDE R2, R0, 0x4, R2 ;  /* 0x0000000400023825 */ /* 0x002fea00078e0202 */
[----:B-----5:R1:W5:Y:S02]  /*5aa0*/  @P3 LDG.E R47, desc[UR46][R2.64] ;  /* 0x0000002e022f3981 */ /* 0x020364000c1e1900 */
[----:B-1----:R-:W2:Y:S02]  /*5ab0*/  @!P3 LDC R47, c[0x0][0x8a0] ;  /* 0x00022800ff2fbb82 */ /* 0x002ea40000000800 */
.L_x_98:
[----:B-----5:R-:W-:Y:S01]  /*5ac0*/  FSETP.NEU.AND P3, PT, R49, RZ, PT ;  /* 0x000000ff3100720b */ /* 0x020fe20003f6d000 */
[----:B------:R-:W-:Y:S01]  /*5ad0*/  BSSY B1, `(.L_x_99) ;  /* 0x0000039000017945 */ /* 0x000fe20003800000 */
[----:B------:R-:W-:Y:S01]  /*5ae0*/  SEL R3, RZ, 0xffffffff, P2 ;  /* 0xffffffffff037807 */ /* 0x000fe20001000000 */
[----:B------:R-:W-:Y:S01]  /*5af0*/  IMAD.MOV.U32 R66, RZ, RZ, 0x1 ;  /* 0x00000001ff427424 */ /* 0x000fe200078e00ff */
[----:B------:R-:W-:Y:S01]  /*5b00*/  @P1 LOP3.LUT P2, RZ, R88, 0xff, RZ, 0xc0, !PT ;  /* 0x000000ff58ff1812 */ /* 0x000fe2000784c0ff */
[----:B------:R-:W-:Y:S01]  /*5b10*/  IMAD R48, R45, 0x80, R46 ;  /* 0x000000802d307824 */ /* 0x000fe200078e022e */
[----:B------:R-:W-:Y:S01]  /*5b20*/  @P1 SEL R0, RZ, 0xffffffff, P3 ;  /* 0xffffffffff001807 */ /* 0x000fe20001800000 */
[----:B------:R-:W-:Y:S01]  /*5b30*/  IMAD R106, R101, -0x10, R99 ;  /* 0xfffffff0656a7824 */ /* 0x000fe200078e0263 */
[----:B------:R-:W-:Y:S01]  /*5b40*/  LOP3.LUT R97, R97, 0x1, RZ, 0x3c, !PT ;  /* 0x0000000161617812 */ /* 0x000fe200078e3cff */
[----:B------:R-:W-:Y:S01]  /*5b50*/  IMAD.MOV.U32 R65, RZ, RZ, RZ ;  /* 0x000000ffff417224 */ /* 0x000fe200078e00ff */
[----:B------:R-:W-:Y:S02]  /*5b60*/  @P0 SEL R0, R3, R0, !P2 ;  /* 0x0000000003000207 */ /* 0x000fe40005000000 */
[----:B------:R-:W-:Y:S02]  /*5b70*/  CS2R R78, SRZ ;  /* 0x00000000004e7805 */ /* 0x000fe4000001ff00 */
[----:B------:R-:W-:Y:S02]  /*5b80*/  LEA R64, R45, UR48, 0x3 ;  /* 0x000000302d407c11 */ /* 0x000fe4000f8e18ff */
[----:B------:R-:W-:Y:S02]  /*5b90*/  CS2R R76, SRZ ;  /* 0x00000000004c7805 */ /* 0x000fe4000001ff00 */
[----:B------:R-:W-:Y:S02]  /*5ba0*/  @P1 LOP3.LUT R0, R0, 0x1, RZ, 0xc0, !PT ;  /* 0x0000000100001812 */ /* 0x000fe400078ec0ff */
[----:B------:R-:W-:Y:S02]  /*5bb0*/  CS2R R70, SRZ ;  /* 0x0000000000467805 */ /* 0x000fe4000001ff00 */
[----:B------:R-:W-:Y:S02]  /*5bc0*/  PLOP3.LUT P2, PT, PT, PT, UP1, 0x80, 0x8 ;  /* 0x000000000008781c */ /* 0x000fe40003f4f018 */
[----:B------:R-:W-:Y:S02]  /*5bd0*/  CS2R R68, SRZ ;  /* 0x0000000000447805 */ /* 0x000fe4000001ff00 */
[----:B------:R-:W-:Y:S02]  /*5be0*/  ISETP.NE.U32.OR P5, PT, R0, 0x1, !P1 ;  /* 0x000000010000780c */ /* 0x000fe40004fa5470 */
[----:B------:R-:W-:Y:S02]  /*5bf0*/  CS2R R62, SRZ ;  /* 0x00000000003e7805 */ /* 0x000fe4000001ff00 */
[----:B------:R-:W-:Y:S02]  /*5c00*/  LOP3.LUT P4, R104, R88, 0xff, RZ, 0xc0, !PT ;  /* 0x000000ff58687812 */ /* 0x000fe4000788c0ff */
[----:B------:R-:W-:Y:S02]  /*5c10*/  CS2R R60, SRZ ;  /* 0x00000000003c7805 */ /* 0x000fe4000001ff00 */
[----:B------:R-:W-:Y:S02]  /*5c20*/  SEL R2, RZ, 0xffffffff, P3 ;  /* 0xffffffffff027807 */ /* 0x000fe40001800000 */
[----:B------:R-:W-:Y:S02]  /*5c30*/  CS2R R58, SRZ ;  /* 0x00000000003a7805 */ /* 0x000fe4000001ff00 */
[----:B------:R-:W-:Y:S02]  /*5c40*/  P2R R107, PR, RZ, 0x20 ;  /* 0x00000020ff6b7803 */ /* 0x000fe40000000000 */
[----:B------:R-:W-:Y:S02]  /*5c50*/  CS2R R56, SRZ ;  /* 0x0000000000387805 */ /* 0x000fe4000001ff00 */
[----:B------:R-:W-:Y:S02]  /*5c60*/  @P2 SEL R2, R3, R2, !P4 ;  /* 0x0000000203022207 */ /* 0x000fe40006000000 */
[----:B------:R-:W-:Y:S02]  /*5c70*/  @P5 SHF.L.U32 R0, R97, 0x1f, RZ ;  /* 0x0000001f61005819 */ /* 0x000fe400000006ff */
[----:B------:R-:W-:Y:S02]  /*5c80*/  LOP3.LUT R2, R2, 0x1, RZ, 0xc0, !PT ;  /* 0x0000000102027812 */ /* 0x000fe400078ec0ff */
[----:B------:R1:W3:Y:S02]  /*5c90*/  @P5 SYNCS.PHASECHK.TRANS64.TRYWAIT P1, [UR48+0xc0], R0 ;  /* 0x0000c000ff0055a7 */ /* 0x0002e40008021130 */
[----:B------:R-:W-:Y:S04]  /*5ca0*/  ISETP.NE.U32.AND P2, PT, R2, 0x1, PT ;  /* 0x000000010200780c */ /* 0x000fe80003f45070 */
[----:B------:R-:W-:Y:S02]  /*5cb0*/  P2R R67, PR, RZ, 0x4 ;  /* 0x00000004ff437803 */ /* 0x000fe40000000000 */
[----:B-1----:R-:W-:Y:S04]  /*5cc0*/  SHF.L.U32 R0, R96, 0x1f, RZ ;  /* 0x0000001f60007819 */ /* 0x002fe800000006ff */
[----:B------:R1:W4:Y:S01]  /*5cd0*/  SYNCS.PHASECHK.TRANS64.TRYWAIT P0, [R64+URZ+0x130], R0 ;  /* 0x00013000400075a7 */ /* 0x00032200080011ff */
[----:B---3--:R-:W-:Y:S01]  /*5ce0*/  @P5 SEL R66, RZ, 0x1, !P1 ;  /* 0x00000001ff425807 */ /* 0x008fe20004800000 */
[----:B-1----:R-:W-:Y:S06]  /*5cf0*/  @!P5 BRA `(.L_x_100) ;  /* 0x000000000058d947 */ /* 0x002fec0003800000 */
[----:B------:R-:W-:Y:S01]  /*5d00*/  IMAD.MOV.U32 R79, RZ, RZ, RZ ;  /* 0x000000ffff4f7224 */ /* 0x000fe200078e00ff */
[----:B------:R-:W-:Y:S01]  /*5d10*/  ISETP.NE.AND P1, PT, R66, RZ, PT ;  /* 0x000000ff4200720c */ /* 0x000fe20003f25270 */
[----:B------:R-:W-:Y:S01]  /*5d20*/  BSSY B0, `(.L_x_101) ;  /* 0x000000c000007945 */ /* 0x000fe20003800000 */
[----:B------:R-:W-:Y:S02]  /*5d30*/  CS2R R58, SRZ ;  /* 0x00000000003a7805 */ /* 0x000fe4000001ff00 */
[----:B------:R-:W-:Y:S02]  /*5d40*/  CS2R R56, SRZ ;  /* 0x0000000000387805 */ /* 0x000fe4000001ff00 */
[----:B------:R-:W-:Y:S02]  /*5d50*/  CS2R R62, SRZ ;  /* 0x00000000003e7805 */ /* 0x000fe4000001ff00 */
[----:B------:R-:W-:Y:S02]  /*5d60*/  CS2R R60, SRZ ;  /* 0x00000000003c7805 */ /* 0x000fe4000001ff00 */
[----:B------:R-:W-:Y:S02]  /*5d70*/  CS2R R70, SRZ ;  /* 0x0000000000467805 */ /* 0x000fe4000001ff00 */
[----:B------:R-:W-:Y:S02]  /*5d80*/  CS2R R68, SRZ ;  /* 0x0000000000447805 */ /* 0x000fe4000001ff00 */
[----:B------:R-:W-:Y:S01]  /*5d90*/  CS2R R76, SRZ ;  /* 0x00000000004c7805 */ /* 0x000fe2000001ff00 */
[----:B------:R-:W-:Y:S06]  /*5da0*/  @P1 BRA `(.L_x_102) ;  /* 0x00000000000c1947 */ /* 0x000fec0003800000 */
[----:B------:R-:W-:Y:S04]  /*5db0*/  SHF.L.U32 R3, R97, 0x1f, RZ ;  /* 0x0000001f61037819 */ /* 0x000fe800000006ff */
[----:B------:R-:W1:Y:S02]  /*5dc0*/  SYNCS.PHASECHK.TRANS64.TRYWAIT P1, [UR48+0xc0], R3 ;  /* 0x0000c003ff0075a7 */ /* 0x000e640008021130 */
[----:B-1----:R-:W-:Y:S05]  /*5dd0*/  @!P1 BRA `(.L_x_103) ;  /* 0x0000004000249947 */ /* 0x002fea0003800000 */
.L_x_102:
[----:B------:R-:W-:Y:S05]  /*5de0*/  BSYNC B0 ;  /* 0x0000000000007941 */ /* 0x000fea0003800000 */
.L_x_101:
[----:B------:R-:W-:Y:S01]  /*5df0*/  ISETP.NE.AND P1, PT, R67, RZ, PT ;  /* 0x000000ff4300720c */ /* 0x000fe20003f25270 */
[----:B------:R-:W-:Y:S11]  /*5e00*/  HFMA2 R65, -RZ, RZ, 0, 5.9604644775390625e-08 ;  /* 0x00000001ff417431 */ /* 0x000ff600000001ff */
[----:B------:R-:W-:Y:S01]  /*5e10*/  @!UPT UIADD3 URZ, UPT, UPT, URZ, URZ, URZ ;  /* 0x000000fffffff290 */ /* 0x000fe2000fffe0ff */
[----:B------:R3:W1:Y:S04]  /*5e20*/  @P1 LDS.128 R56, [R100] ;  /* 0x0000000064381984 */ /* 0x0006680000000c00 */
[----:B------:R3:W1:Y:S04]  /*5e30*/  @P1 LDS.128 R60, [R99+0x10] ;  /* 0x00001000633c1984 */ /* 0x0006680000000c00 */
[----:B------:R3:W1:Y:S04]  /*5e40*/  @P1 LDS.128 R68, [R98+0x20] ;  /* 0x0000200062441984 */ /* 0x0006680000000c00 */
[----:B------:R3:W1:Y:S02]  /*5e50*/  @P1 LDS.128 R76, [R106+0x30] ;  /* 0x000030006a4c1984 */ /* 0x0006640000000c00 */
.L_x_100:
[----:B------:R-:W-:Y:S05]  /*5e60*/  BSYNC B1 ;  /* 0x0000000000017941 */ /* 0x000fea0003800000 */
.L_x_99:
[----:B-1----:R-:W-:Y:S04]  /*5e70*/  SHF.R.U32.HI R2, RZ, 0x15, R48 ;  /* 0x00000015ff027819 */ /* 0x002fe80000011630 */
[----:B------:R-:W-:Y:S01]  /*5e80*/  LOP3.LUT P1, RZ, R2, 0x3, R92, 0x48, !PT ;  /* 0x0000000302ff7812 */ /* 0x000fe2000782485c */
[----:B------:R-:W-:Y:S01]  /*5e90*/  @!UPT UIADD3 URZ, UPT, UPT, URZ, URZ, URZ ;  /* 0x000000fffffff290 */ /* 0x000fe2000fffe0ff */
[----:B----4-:R-:W-:Y:S11]  /*5ea0*/  @P0 BRA `(.L_x_104) ;  /* 0x0000000000080947 */ /* 0x010ff60003800000 */
[----:B------:R-:W1:Y:S02]  /*5eb0*/  SYNCS.PHASECHK.TRANS64.TRYWAIT P0, [R64+URZ+0x130], R0 ;  /* 0x00013000400075a7 */ /* 0x000e6400080011ff */
[----:B-1----:R-:W-:Y:S05]  /*5ec0*/  @!P0 BRA `(.L_x_105) ;  /* 0x0000004000008947 */ /* 0x002fea0003800000 */
.L_x_104:
[----:B------:R-:W-:Y:S05]  /*5ed0*/  @!P1 BRA `(.L_x_106) ;  /* 0x0000000000409947 */ /* 0x000fea0003800000 */
[----:B------:R-:W4:Y:S01]  /*5ee0*/  LDCU.64 UR8, c[0x4][0x70] ;  /* 0x01000e00ff0877ac */ /* 0x000f220008000a00 */
[----:B------:R-:W-:Y:S01]  /*5ef0*/  MOV R3, 0x0 ;  /* 0x0000000000037802 */ /* 0x000fe20000000f00 */
[----:B------:R-:W-:Y:S02]  /*5f00*/  HFMA2 R12, -RZ, RZ, 0, 5.9604644775390625e-08 ;  /* 0x00000001ff0c7431 */ /* 0x000fe400000001ff */
[----:B------:R-:W-:Y:S02]  /*5f10*/  IMAD.MOV.U32 R8, RZ, RZ, 0x192 ;  /* 0x00000192ff087424 */ /* 0x000fe400078e00ff */
[----:B------:R-:W-:Y:S01]  /*5f20*/  IMAD.MOV.U32 R13, RZ, RZ, RZ ;  /* 0x000000ffff0d7224 */ /* 0x000fe200078e00ff */
[----:B------:R-:W5:Y:S01]  /*5f30*/  LDCU.64 UR6, c[0x4][0x78] ;  /* 0x01000f00ff0677ac */ /* 0x000f620008000a00 */
[----:B------:R-:W1:Y:S01]  /*5f40*/  LDC.64 R2, c[0x4][R3] ;  /* 0x0100000003027b82 */ /* 0x000e620000000a00 */
[----:B------:R-:W2:Y:S01]  /*5f50*/  LDCU.64 UR4, c[0x4][0x10] ;  /* 0x01000200ff0477ac */ /* 0x000ea20008000a00 */
[----:B----4-:R-:W-:Y:S01]  /*5f60*/  MOV R5, UR9 ;  /* 0x0000000900057c02 */ /* 0x010fe20008000f00 */
[----:B------:R-:W-:Y:S01]  /*5f70*/  IMAD.U32 R4, RZ, RZ, UR8 ;  /* 0x00000008ff047e24 */ /* 0x000fe2000f8e00ff */
[----:B-----5:R-:W-:Y:S01]  /*5f80*/  MOV R7, UR7 ;  /* 0x0000000700077c02 */ /* 0x020fe20008000f00 */
[----:B------:R-:W-:Y:S01]  /*5f90*/  IMAD.U32 R6, RZ, RZ, UR6 ;  /* 0x00000006ff067e24 */ /* 0x000fe2000f8e00ff */
[----:B--2---:R-:W-:Y:S01]  /*5fa0*/  MOV R11, UR5 ;  /* 0x00000005000b7c02 */ /* 0x004fe20008000f00 */
[----:B------:R-:W-:Y:S02]  /*5fb0*/  IMAD.U32 R10, RZ, RZ, UR4 ;  /* 0x00000004ff0a7e24 */ /* 0x000fe4000f8e00ff */
[----:B------:R-:W-:Y:S07]  /*5fc0*/  LEPC R20, `(.L_x_106) ;  /* 0x000000001014794e */ /* 0x000fee0000000000 */
[----:B-1-3--:R-:W-:Y:S05]  /*5fd0*/  CALL.ABS.NOINC R2 ;  /* 0x0000000002007343 */ /* 0x00afea0003c00000 */
.L_x_106:
[----:B------:R-:W-:Y:S01]  /*5fe0*/  SHF.L.U32 R50, R56, 0x10, RZ ;  /* 0x0000001038327819 */ /* 0x000fe200000006ff */
[----:B------:R-:W-:Y:S05]  /*5ff0*/  WARPSYNC.ALL ;  /* 0x0000000000007948 */ /* 0x000fea0003800000 */
[----:B------:R-:W-:Y:S01]  /*6000*/  R2UR UR4, R48 ;  /* 0x00000000300472ca */ /* 0x000fe200000e0000 */
[----:B------:R-:W-:Y:S01]  /*6010*/  BSSY.RECONVERGENT B0, `(.L_x_107) ;  /* 0x0000088000007945 */ /* 0x000fe20003800200 */
[----:B------:R-:W-:Y:S02]  /*6020*/  LOP3.LUT R51, R56, 0xffff0000, RZ, 0xc0, !PT ;  /* 0xffff000038337812 */ /* 0x000fe400078ec0ff */
[----:B------:R-:W-:Y:S02]  /*6030*/  SHF.L.U32 R52, R57, 0x10, RZ ;  /* 0x0000001039347819 */ /* 0x000fe400000006ff */
[----:B------:R-:W-:Y:S07]  /*6040*/  ISETP.NE.AND P0, PT, R102, RZ, PT ;  /* 0x000000ff6600720c */ /* 0x000fee0003f05270 */
[----:B------:R-:W1:Y:S02]  /*6050*/  LDTM.x32 R4, tmem[UR4] ;  /* 0x00000004000479ee */ /* 0x000e6400082c0000 */
[C---:B-12---:R-:W-:Y:S01]  /*6060*/  FMUL R0, R47.reuse, R4 ;  /* 0x000000042f007220 */ /* 0x046fe20000400000 */
[C---:B------:R-:W-:Y:S01]  /*6070*/  FMUL R2, R47.reuse, R5 ;  /* 0x000000052f027220 */ /* 0x040fe20000400000 */
[C---:B------:R-:W-:Y:S01]  /*6080*/  FMUL R4, R47.reuse, R8 ;  /* 0x000000082f047220 */ /* 0x040fe20000400000 */
[C---:B------:R-:W-:Y:S01]  /*6090*/  FMUL R3, R47.reuse, R6 ;  /* 0x000000062f037220 */ /* 0x040fe20000400000 */
[C---:B------:R-:W-:Y:S01]  /*60a0*/  FMUL R5, R47.reuse, R9 ;  /* 0x000000092f057220 */ /* 0x040fe20000400000 */
[C---:B------:R-:W-:Y:S01]  /*60b0*/  FMUL R8, R47.reuse, R12 ;  /* 0x0000000c2f087220 */ /* 0x040fe20000400000 */
[C---:B------:R-:W-:Y:S01]  /*60c0*/  FMUL R6, R47.reuse, R10 ;  /* 0x0000000a2f067220 */ /* 0x040fe20000400000 */
[C---:B------:R-:W-:Y:S01]  /*60d0*/  FMUL R9, R47.reuse, R13 ;  /* 0x0000000d2f097220 */ /* 0x040fe20000400000 */
[----:B------:R-:W-:Y:S01]  /*60e0*/  FMUL R12, R47, R16 ;  /* 0x000000102f0c7220 */ /* 0x000fe20000400000 */
[----:B------:R-:W-:Y:S01]  /*60f0*/  FFMA R0, R49, R50, R0 ;  /* 0x0000003231007223 */ /* 0x000fe20000000000 */
[C---:B------:R-:W-:Y:S01]  /*6100*/  FMUL R10, R47.reuse, R14 ;  /* 0x0000000e2f0a7220 */ /* 0x040fe20000400000 */
[C---:B------:R-:W-:Y:S01]  /*6110*/  FMUL R13, R47.reuse, R17 ;  /* 0x000000112f0d7220 */ /* 0x040fe20000400000 */
[----:B------:R-:W-:Y:S01]  /*6120*/  FMUL R16, R47, R20 ;  /* 0x000000142f107220 */ /* 0x000fe20000400000 */
[----:B------:R-:W-:Y:S01]  /*6130*/  FFMA R2, R49, R51, R2 ;  /* 0x0000003331027223 */ /* 0x000fe20000000002 */
[C---:B------:R-:W-:Y:S01]  /*6140*/  FMUL R14, R47.reuse, R18 ;  /* 0x000000122f0e7220 */ /* 0x040fe20000400000 */
        /* <DEDUP_REMOVED lines=8> */
[----:B------:R-:W-:Y:S01]  /*61d0*/  LOP3.LUT R32, R57, 0xffff0000, RZ, 0xc0, !PT ;  /* 0xffff000039207812 */ /* 0x000fe200078ec0ff */
[C---:B------:R-:W-:Y:S01]  /*61e0*/  FMUL R26, R47.reuse, R30 ;  /* 0x0000001e2f1a7220 */ /* 0x040fe20000400000 */
[----:B------:R-:W-:Y:S01]  /*61f0*/  FMUL R29, R47, R33 ;  /* 0x000000212f1d7220 */ /* 0x000fe20000400000 */
[----:B------:R-:W-:Y:S01]  /*6200*/  SHF.L.U32 R33, R58, 0x10, RZ ;  /* 0x000000103a217819 */ /* 0x000fe200000006ff */
[----:B------:R-:W-:Y:S01]  /*6210*/  FFMA R3, R49, R52, R3 ;  /* 0x0000003431037223 */ /* 0x000fe20000000003 */
[----:B------:R-:W-:Y:S01]  /*6220*/  F2FP.BF16.F32.PACK_AB R52, R2, R0 ;  /* 0x000000000234723e */ /* 0x000fe200000010ff */
[----:B------:R-:W-:Y:S01]  /*6230*/  FMUL R7, R47, R7 ;  /* 0x000000072f077220 */ /* 0x000fe20000400000 */
[----:B------:R-:W-:Y:S01]  /*6240*/  SHF.L.U32 R0, R59, 0x10, RZ ;  /* 0x000000103b007819 */ /* 0x000fe200000006ff */
[----:B------:R-:W-:Y:S01]  /*6250*/  FMUL R30, R47, R34 ;  /* 0x000000222f1e7220 */ /* 0x000fe20000400000 */
[----:B------:R-:W-:Y:S01]  /*6260*/  LOP3.LUT R34, R58, 0xffff0000, RZ, 0xc0, !PT ;  /* 0xffff00003a227812 */ /* 0x000fe200078ec0ff */
[----:B------:R-:W-:Y:S01]  /*6270*/  FFMA R7, R49, R32, R7 ;  /* 0x0000002031077223 */ /* 0x000fe20000000007 */
[----:B------:R-:W-:Y:S01]  /*6280*/  LOP3.LUT R2, R59, 0xffff0000, RZ, 0xc0, !PT ;  /* 0xffff00003b027812 */ /* 0x000fe200078ec0ff */
[----:B------:R-:W-:Y:S01]  /*6290*/  FFMA R4, R49, R33, R4 ;  /* 0x0000002131047223 */ /* 0x000fe20000000004 */
[----:B------:R-:W-:Y:S01]  /*62a0*/  FMUL R11, R47, R11 ;  /* 0x0000000b2f0b7220 */ /* 0x000fe20000400000 */
[----:B------:R-:W-:Y:S01]  /*62b0*/  FFMA R5, R49, R34, R5 ;  /* 0x0000002231057223 */ /* 0x000fe20000000005 */
[----:B------:R-:W-:Y:S01]  /*62c0*/  F2FP.BF16.F32.PACK_AB R53, R7, R3 ;  /* 0x000000030735723e */ /* 0x000fe200000010ff */
[C---:B------:R-:W-:Y:S01]  /*62d0*/  FFMA R6, R49.reuse, R0, R6 ;  /* 0x0000000031067223 */ /* 0x040fe20000000006 */
[C---:B------:R-:W-:Y:S01]  /*62e0*/  SHF.L.U32 R0, R60.reuse, 0x10, RZ ;  /* 0x000000103c007819 */ /* 0x040fe200000006ff */
[----:B------:R-:W-:Y:S01]  /*62f0*/  FFMA R11, R49, R2, R11 ;  /* 0x00000002310b7223 */ /* 0x000fe2000000000b */
[----:B------:R-:W-:Y:S01]  /*6300*/  LOP3.LUT R2, R60, 0xffff0000, RZ, 0xc0, !PT ;  /* 0xffff00003c027812 */ /* 0x000fe200078ec0ff */
[----:B------:R-:W-:Y:S01]  /*6310*/  FMUL R15, R47, R15 ;  /* 0x0000000f2f0f7220 */ /* 0x000fe20000400000 */
[----:B------:R-:W-:Y:S01]  /*6320*/  SHF.L.U32 R3, R61, 0x10, RZ ;  /* 0x000000103d037819 */ /* 0x000fe200000006ff */
[----:B------:R-:W-:Y:S01]  /*6330*/  FFMA R8, R49, R0, R8 ;  /* 0x0000000031087223 */ /* 0x000fe20000000008 */
[----:B------:R-:W-:Y:S01]  /*6340*/  LOP3.LUT R0, R61, 0xffff0000, RZ, 0xc0, !PT ;  /* 0xffff00003d007812 */ /* 0x000fe200078ec0ff */
[C---:B------:R-:W-:Y:S01]  /*6350*/  FFMA R9, R49.reuse, R2, R9 ;  /* 0x0000000231097223 */ /* 0x040fe20000000009 */
[C---:B------:R-:W-:Y:S01]  /*6360*/  SHF.L.U32 R2, R62.reuse, 0x10, RZ ;  /* 0x000000103e027819 */ /* 0x040fe200000006ff */
[----:B------:R-:W-:Y:S01]  /*6370*/  FFMA R10, R49, R3, R10 ;  /* 0x00000003310a7223 */ /* 0x000fe2000000000a */
[----:B------:R-:W-:Y:S01]  /*6380*/  SHF.L.U32 R3, R63, 0x10, RZ ;  /* 0x000000103f037819 */ /* 0x000fe200000006ff */
[C---:B------:R-:W-:Y:S01]  /*6390*/  FFMA R15, R49.reuse, R0, R15 ;  /* 0x00000000310f7223 */ /* 0x040fe2000000000f */
[----:B------:R-:W-:Y:S01]  /*63a0*/  LOP3.LUT R0, R62, 0xffff0000, RZ, 0xc0, !PT ;  /* 0xffff00003e007812 */ /* 0x000fe200078ec0ff */
[----:B------:R-:W-:Y:S01]  /*63b0*/  FFMA R12, R49, R2, R12 ;  /* 0x00000002310c7223 */ /* 0x000fe2000000000c */
[C---:B------:R-:W-:Y:S01]  /*63c0*/  SHF.L.U32 R2, R68.reuse, 0x10, RZ ;  /* 0x0000001044027819 */ /* 0x040fe200000006ff */
[----:B------:R-:W-:Y:S01]  /*63d0*/  FMUL R19, R47, R19 ;  /* 0x000000132f137220 */ /* 0x000fe20000400000 */
[----:B------:R-:W-:Y:S01]  /*63e0*/  F2FP.BF16.F32.PACK_AB R54, R5, R4 ;  /* 0x000000040536723e */ /* 0x000fe200000010ff */
[----:B------:R-:W-:Y:S01]  /*63f0*/  FFMA R13, R49, R0, R13 ;  /* 0x00000000310d7223 */ /* 0x000fe2000000000d */
[----:B------:R-:W-:Y:S01]  /*6400*/  LOP3.LUT R0, R63, 0xffff0000, RZ, 0xc0, !PT ;  /* 0xffff00003f007812 */ /* 0x000fe200078ec0ff */
[----:B------:R-:W-:Y:S01]  /*6410*/  FFMA R14, R49, R3, R14 ;  /* 0x00000003310e7223 */ /* 0x000fe2000000000e */
[----:B------:R-:W-:Y:S01]  /*6420*/  LOP3.LUT R3, R68, 0xffff0000, RZ, 0xc0, !PT ;  /* 0xffff000044037812 */ /* 0x000fe200078ec0ff */
[----:B------:R-:W-:Y:S01]  /*6430*/  FMUL R23, R47, R23 ;  /* 0x000000172f177220 */ /* 0x000fe20000400000 */
[----:B------:R-:W-:Y:S01]  /*6440*/  F2FP.BF16.F32.PACK_AB R55, R11, R6 ;  /* 0x000000060b37723e */ /* 0x000fe200000010ff */
[----:B------:R-:W-:Y:S01]  /*6450*/  FFMA R19, R49, R0, R19 ;  /* 0x0000000031137223 */ /* 0x000fe20000000013 */
[----:B------:R-:W-:Y:S01]  /*6460*/  SHF.L.U32 R0, R69, 0x10, RZ ;  /* 0x0000001045007819 */ /* 0x000fe200000006ff */
[----:B------:R-:W-:Y:S01]  /*6470*/  FFMA R16, R49, R2, R16 ;  /* 0x0000000231107223 */ /* 0x000fe20000000010 */
[----:B------:R-:W-:Y:S01]  /*6480*/  LOP3.LUT R2, R69, 0xffff0000, RZ, 0xc0, !PT ;  /* 0xffff000045027812 */ /* 0x000fe200078ec0ff */
[----:B------:R-:W-:Y:S01]  /*6490*/  FFMA R17, R49, R3, R17 ;  /* 0x0000000331117223 */ /* 0x000fe20000000011 */
[----:B------:R-:W-:Y:S01]  /*64a0*/  SHF.L.U32 R3, R71, 0x10, RZ ;  /* 0x0000001047037819 */ /* 0x000fe200000006ff */
[----:B------:R-:W-:Y:S01]  /*64b0*/  FFMA R18, R49, R0, R18 ;  /* 0x0000000031127223 */ /* 0x000fe20000000012 */
[C---:B------:R-:W-:Y:S01]  /*64c0*/  SHF.L.U32 R0, R70.reuse, 0x10, RZ ;  /* 0x0000001046007819 */ /* 0x040fe200000006ff */
[----:B------:R1:W-:Y:S01]  /*64d0*/  STS.128 [R100], R52 ;  /* 0x0000003464007388 */ /* 0x0003e20000000c00 */
[----:B------:R-:W-:Y:S01]  /*64e0*/  F2FP.BF16.F32.PACK_AB R8, R9, R8 ;  /* 0x000000080908723e */ /* 0x000fe200000010ff */
[C---:B------:R-:W-:Y:S01]  /*64f0*/  FFMA R23, R49.reuse, R2, R23 ;  /* 0x0000000231177223 */ /* 0x040fe20000000017 */
[----:B------:R-:W-:Y:S01]  /*6500*/  LOP3.LUT R2, R70, 0xffff0000, RZ, 0xc0, !PT ;  /* 0xffff000046027812 */ /* 0x000fe200078ec0ff */
[----:B------:R-:W-:Y:S01]  /*6510*/  FFMA R20, R49, R0, R20 ;  /* 0x0000000031147223 */ /* 0x000fe20000000014 */
[----:B------:R-:W-:Y:S01]  /*6520*/  LOP3.LUT R0, R71, 0xffff0000, RZ, 0xc0, !PT ;  /* 0xffff000047007812 */ /* 0x000fe200078ec0ff */
[----:B------:R-:W-:Y:S01]  /*6530*/  FMUL R27, R47, R27 ;  /* 0x0000001b2f1b7220 */ /* 0x000fe20000400000 */
[----:B------:R-:W-:Y:S01]  /*6540*/  F2FP.BF16.F32.PACK_AB R9, R15, R10 ;  /* 0x0000000a0f09723e */ /* 0x000fe200000010ff */
[C---:B------:R-:W-:Y:S01]  /*6550*/  FFMA R21, R49.reuse, R2, R21 ;  /* 0x0000000231157223 */ /* 0x040fe20000000015 */
[C---:B------:R-:W-:Y:S01]  /*6560*/  FFMA R22, R49.reuse, R3, R22 ;  /* 0x0000000331167223 */ /* 0x040fe20000000016 */
[----:B------:R-:W-:Y:S01]  /*6570*/  FFMA R27, R49, R0, R27 ;  /* 0x00000000311b7223 */ /* 0x000fe2000000001b */
[C---:B------:R-:W-:Y:S01]  /*6580*/  SHF.L.U32 R2, R76.reuse, 0x10, RZ ;  /* 0x000000104c027819 */ /* 0x040fe200000006ff */
[C---:B------:R-:W-:Y:S01]  /*6590*/  FMUL R31, R47.reuse, R31 ;  /* 0x0000001f2f1f7220 */ /* 0x040fe20000400000 */
[----:B------:R-:W-:Y:S01]  /*65a0*/  LOP3.LUT R0, R76, 0xffff0000, RZ, 0xc0, !PT ;  /* 0xffff00004c007812 */ /* 0x000fe200078ec0ff */
[----:B------:R-:W-:Y:S01]  /*65b0*/  FMUL R35, R47, R35 ;  /* 0x000000232f237220 */ /* 0x000fe20000400000 */
[----:B------:R-:W-:Y:S01]  /*65c0*/  SHF.L.U32 R3, R77, 0x10, RZ ;  /* 0x000000104d037819 */ /* 0x000fe200000006ff */
[----:B------:R-:W-:Y:S01]  /*65d0*/  FFMA R24, R49, R2, R24 ;  /* 0x0000000231187223 */ /* 0x000fe20000000018 */
[----:B------:R-:W-:Y:S01]  /*65e0*/  F2FP.BF16.F32.PACK_AB R10, R13, R12 ;  /* 0x0000000c0d0a723e */ /* 0x000fe200000010ff */
[----:B------:R-:W-:Y:S01]  /*65f0*/  FFMA R25, R49, R0, R25 ;  /* 0x0000000031197223 */ /* 0x000fe20000000019 */
[----:B------:R-:W-:Y:S01]  /*6600*/  F2FP.BF16.F32.PACK_AB R11, R19, R14 ;  /* 0x0000000e130b723e */ /* 0x000fe200000010ff */
[----:B------:R-:W-:Y:S01]  /*6610*/  FFMA R26, R49, R3, R26 ;  /* 0x00000003311a7223 */ /* 0x000fe2000000001a */
[----:B------:R-:W-:Y:S02]  /*6620*/  LOP3.LUT R0, R77, 0xffff0000, RZ, 0xc0, !PT ;  /* 0xffff00004d007812 */ /* 0x000fe400078ec0ff */
[C---:B------:R-:W-:Y:S01]  /*6630*/  SHF.L.U32 R2, R78.reuse, 0x10, RZ ;  /* 0x000000104e027819 */ /* 0x040fe200000006ff */
[----:B------:R1:W-:Y:S01]  /*6640*/  STS.128 [R99+0x10], R8 ;  /* 0x0000100863007388 */ /* 0x0003e20000000c00 */
[----:B------:R-:W-:Y:S01]  /*6650*/  LOP3.LUT R3, R78, 0xffff0000, RZ, 0xc0, !PT ;  /* 0xffff00004e037812 */ /* 0x000fe200078ec0ff */
[----:B------:R-:W-:Y:S01]  /*6660*/  FFMA R31, R49, R0, R31 ;  /* 0x00000000311f7223 */ /* 0x000fe2000000001f */
[----:B------:R-:W-:Y:S01]  /*6670*/  SHF.L.U32 R4, R79, 0x10, RZ ;  /* 0x000000104f047819 */ /* 0x000fe200000006ff */
[----:B------:R-:W-:Y:S01]  /*6680*/  FFMA R28, R49, R2, R28 ;  /* 0x00000002311c7223 */ /* 0x000fe2000000001c */
[----:B------:R-:W-:Y:S01]  /*6690*/  F2FP.BF16.F32.PACK_AB R16, R17, R16 ;  /* 0x000000101110723e */ /* 0x000fe200000010ff */
[----:B------:R-:W-:Y:S01]  /*66a0*/  FFMA R29, R49, R3, R29 ;  /* 0x00000003311d7223 */ /* 0x000fe2000000001d */
[----:B------:R-:W-:Y:S01]  /*66b0*/  LOP3.LUT R5, R79, 0xffff0000, RZ, 0xc0, !PT ;  /* 0xffff00004f057812 */ /* 0x000fe200078ec0ff */
[----:B------:R-:W-:Y:S01]  /*66c0*/  FFMA R30, R49, R4, R30 ;  /* 0x00000004311e7223 */ /* 0x000fe2000000001e */
[----:B------:R-:W-:Y:S02]  /*66d0*/  F2FP.BF16.F32.PACK_AB R17, R23, R18 ;  /* 0x000000121711723e */ /* 0x000fe400000010ff */
[----:B------:R-:W-:Y:S01]  /*66e0*/  F2FP.BF16.F32.PACK_AB R18, R21, R20 ;  /* 0x000000141512723e */ /* 0x000fe200000010ff */
[----:B------:R-:W-:Y:S01]  /*66f0*/  FFMA R35, R49, R5, R35 ;  /* 0x0000000531237223 */ /* 0x000fe20000000023 */
[----:B------:R-:W-:Y:S02]  /*6700*/  F2FP.BF16.F32.PACK_AB R19, R27, R22 ;  /* 0x000000161b13723e */ /* 0x000fe400000010ff */
[----:B------:R-:W-:Y:S02]  /*6710*/  F2FP.BF16.F32.PACK_AB R24, R25, R24 ;  /* 0x000000181918723e */ /* 0x000fe400000010ff */
[----:B------:R-:W-:Y:S01]  /*6720*/  F2FP.BF16.F32.PACK_AB R25, R31, R26 ;  /* 0x0000001a1f19723e */ /* 0x000fe200000010ff */
[----:B------:R1:W-:Y:S01]  /*6730*/  STS.128 [R98+0x20], R16 ;  /* 0x0000201062007388 */ /* 0x0003e20000000c00 */
[----:B------:R-:W-:Y:S02]  /*6740*/  F2FP.BF16.F32.PACK_AB R26, R29, R28 ;  /* 0x0000001c1d1a723e */ /* 0x000fe400000010ff */
[----:B------:R-:W-:Y:S05]  /*6750*/  F2FP.BF16.F32.PACK_AB R27, R35, R30 ;  /* 0x0000001e231b723e */ /* 0x000fea00000010ff */
[----:B------:R1:W-:Y:S01]  /*6760*/  STS.128 [R106+0x30], R24 ;  /* 0x000030186a007388 */ /* 0x0003e20000000c00 */
[----:B------:R-:W-:Y:S01]  /*6770*/  @!PT LDS RZ, [RZ] ;  /* 0x00000000fffff984 */ /* 0x000fe20000000800 */
[----:B------:R-:W-:Y:S01]  /*6780*/  @!PT LDS RZ, [RZ] ;  /* 0x00000000fffff984 */ /* 0x000fe20000000800 */
[----:B------:R-:W-:Y:S01]  /*6790*/  @!PT LDS RZ, [RZ] ;  /* 0x00000000fffff984 */ /* 0x000fe20000000800 */
[----:B------:R-:W-:Y:S01]  /*67a0*/  @!PT LDS RZ, [RZ] ;  /* 0x00000000fffff984 */ /* 0x000fe20000000800 */
[----:B------:R2:W-:Y:S07]  /*67b0*/  MEMBAR.ALL.CTA ;  /* 0x0000000000007992 */ /* 0x0005ee0000008000 */
[----:B--2---:R-:W2:Y:S02]  /*67c0*/  FENCE.VIEW.ASYNC.S ;  /* 0x00000000000073c6 */ /* 0x004ea40000000000 */
[----:B--2---:R-:W-:Y:S06]  /*67d0*/  BAR.SYNC.DEFER_BLOCKING 0x1, 0x80 ;  /* 0x0042000000007b1d */ /* 0x004fec0000010000 */
[----:B------:R-:W-:Y:S05]  /*67e0*/  @P0 BRA `(.L_x_108) ;  /* 0x0000000000280947 */ /* 0x000fea0003800000 */
[----:B------:R-:W-:Y:S02]  /*67f0*/  UIADD3 UR4, UPT, UPT, UR48, 0x200, URZ ;  /* 0x0000020030047890 */ /* 0x000fe4000fffe0ff */
[----:B------:R-:W-:Y:S01]  /*6800*/  UIADD3 UR6, UP0, UPT, UR52, 0x680, URZ ;  /* 0x0000068034067890 */ /* 0x000fe2000ff1e0ff */
[----:B------:R-:W-:Y:S03]  /*6810*/  UMOV UR43, UR36 ;  /* 0x00000024002b7c82 */ /* 0x000fe60008000000 */
[----:B------:R-:W-:Y:S01]  /*6820*/  MOV R93, UR4 ;  /* 0x00000004005d7c02 */ /* 0x000fe20008000f00 */
[----:B------:R-:W-:Y:S03]  /*6830*/  UIADD3.X UR7, UPT, UPT, URZ, UR53, URZ, UP0, !UPT ;  /* 0x00000035ff077290 */ /* 0x000fe600087fe4ff */
[----:B------:R-:W-:Y:S11]  /*6840*/  R2UR UR40, R93 ;  /* 0x000000005d2872ca */ /* 0x000ff600000e0000 */
[----:B------:R-:W-:Y:S02]  /*6850*/  @!UPT UIADD3 URZ, UPT, UPT, URZ, URZ, URZ ;  /* 0x000000fffffff290 */ /* 0x000fe4000fffe0ff */
[----:B------:R2:W-:Y:S01]  /*6860*/  UTMASTG.3D [UR40], [UR6] ;  /* 0x00000028060073b5 */ /* 0x0005e20008010000 */
[----:B------:R0:W-:Y:S01]  /*6870*/  UTMACMDFLUSH ;  /* 0x00000000000079b7 */ /* 0x0001e20000000000 */
[----:B--2---:R-:W-:Y:S04]  /*6880*/  DEPBAR.LE SB0, 0x1 ;  /* 0x000080400000791a */ /* 0x004fe80000000000 */
.L_x_108:
[----:B------:R-:W-:Y:S05]  /*6890*/  BSYNC.RECONVERGENT B0 ;  /* 0x0000000000007941 */ /* 0x000fea0003800200 */
.L_x_107:
[----:B------:R-:W-:Y:S01]  /*68a0*/  BAR.SYNC.DEFER_BLOCKING 0x1, 0x80 ;  /* 0x0042000000007b1d */ /* 0x000fe20000010000 */
[----:B------:R-:W-:Y:S01]  /*68b0*/  ISETP.NE.AND P1, PT, R107, RZ, PT ;  /* 0x000000ff6b00720c */ /* 0x000fe20003f25270 */
[----:B------:R-:W-:Y:S01]  /*68c0*/  UISETP.NE.AND UP0, UPT, UR49, URZ, UPT ;  /* 0x000000ff3100728c */ /* 0x000fe2000bf05270 */
[----:B------:R-:W-:Y:S11]  /*68d0*/  LEA R2, R65, UR48, 0x3 ;  /* 0x0000003041027c11 */ /* 0x000ff6000f8e18ff */
[----:B------:R-:W-:Y:S01]  /*68e0*/  @P1 SHF.L.U32 R3, R97, 0x1f, RZ ;  /* 0x0000001f61031819 */ /* 0x000fe200000006ff */
[----:B------:R-:W-:Y:S06]  /*68f0*/  BRA.U !UP0, `(.L_x_109) ;  /* 0x0000000108247547 */ /* 0x000fec000b800000 */
[----:B------:R-:W-:Y:S01]  /*6900*/  IMAD.U32 R4, RZ, RZ, UR51 ;  /* 0x00000033ff047e24 */ /* 0x000fe2000f8e00ff */
[----:B------:R-:W-:Y:S01]  /*6910*/  MOV R0, UR37 ;  /* 0x0000002500007c02 */ /* 0x000fe20008000f00 */
[----:B------:R-:W-:Y:S03]  /*6920*/  UIADD3 UR51, UPT, UPT, UR51, 0x1, URZ ;  /* 0x0000000133337890 */ /* 0x000fe6000fffe0ff */
[----:B------:R-:W-:Y:S01]  /*6930*/  @P1 LEA R4, R4, UR48, 0x3 ;  /* 0x0000003004041c11 */ /* 0x000fe2000f8e18ff */
[----:B------:R-:W-:Y:S04]  /*6940*/  UISETP.NE.AND UP0, UPT, UR51, 0x4, UPT ;  /* 0x000000043300788c */ /* 0x000fe8000bf05270 */
[----:B------:R-:W-:Y:S01]  /*6950*/  @P1 VIADD R4, R4, 0xe0 ;  /* 0x000000e004041836 */ /* 0x000fe20000000000 */
[----:B------:R-:W-:Y:S04]  /*6960*/  USEL UR51, UR51, URZ, UP0 ;  /* 0x000000ff33337287 */ /* 0x000fe80008000000 */
[----:B------:R-:W-:Y:S04]  /*6970*/  @P1 PRMT R0, R0, 0x654, R4 ;  /* 0x0000065400001816 */ /* 0x000fe80000000004 */
[----:B------:R2:W-:Y:S04]  /*6980*/  @P1 SYNCS.ARRIVE.TRANS64.RED.A1T0 RZ, [R0+URZ], RZ ;  /* 0x000000ff00ff19a7 */ /* 0x0005e800081004ff */
.L_x_109:
[----:B------:R-:W4:Y:S01]  /*6990*/  @P1 SYNCS.PHASECHK.TRANS64.TRYWAIT P0, [R2+URZ+0xc0], R3 ;  /* 0x0000c003020015a7 */ /* 0x000f2200080011ff */
[----:B------:R-:W-:Y:S01]  /*69a0*/  BSSY B1, `(.L_x_110) ;  /* 0x0000016000017945 */ /* 0x000fe20003800000 */
[----:B----4-:R-:W-:Y:S03]  /*69b0*/  @P1 SEL R66, RZ, 0x1, !P0 ;  /* 0x00000001ff421807 */ /* 0x010fe60004000000 */
[----:B------:R-:W-:Y:S05]  /*69c0*/  @!P1 BRA `(.L_x_111) ;  /* 0x00000000004c9947 */ /* 0x000fea0003800000 */
[----:B------:R-:W-:Y:S01]  /*69d0*/  ISETP.NE.AND P0, PT, R66, RZ, PT ;  /* 0x000000ff4200720c */ /* 0x000fe20003f05270 */
[----:B------:R-:W-:Y:S01]  /*69e0*/  BSSY B0, `(.L_x_112) ;  /* 0x000000b000007945 */ /* 0x000fe20003800000 */
[----:B------:R-:W-:Y:S11]  /*69f0*/  ISETP.NE.AND P1, PT, R67, RZ, PT ;  /* 0x000000ff4300720c */ /* 0x000ff60003f25270 */
[----:B------:R-:W-:Y:S02]  /*6a00*/  @!UPT UIADD3 URZ, UPT, UPT, URZ, URZ, URZ ;  /* 0x000000fffffff290 */ /* 0x000fe4000fffe0ff */
[C---:B------:R-:W-:Y:S01]  /*6a10*/  @P1 IMAD R6, R65.reuse, 0x2000, R100 ;  /* 0x0000200041061824 */ /* 0x040fe200078e0264 */
[C---:B------:R-:W-:Y:S01]  /*6a20*/  @P1 LEA R4, R65.reuse, R98, 0xd ;  /* 0x0000006241041211 */ /* 0x040fe200078e68ff */
[C---:B------:R-:W-:Y:S02]  /*6a30*/  @P1 IMAD R5, R65.reuse, 0x2000, R99 ;  /* 0x0000200041051824 */ /* 0x040fe400078e0263 */
[----:B------:R-:W-:Y:S01]  /*6a40*/  @P1 IMAD R3, R65, 0x2000, R106 ;  /* 0x0000200041031824 */ /* 0x000fe200078e026a */
[----:B------:R-:W-:Y:S06]  /*6a50*/  @P0 BRA `(.L_x_113) ;  /* 0x00000000000c0947 */ /* 0x000fec0003800000 */
[----:B--2---:R-:W-:Y:S04]  /*6a60*/  SHF.L.U32 R0, R97, 0x1f, RZ ;  /* 0x0000001f61007819 */ /* 0x004fe800000006ff */
[----:B------:R-:W2:Y:S02]  /*6a70*/  SYNCS.PHASECHK.TRANS64.TRYWAIT P0, [R2+URZ+0xc0], R0 ;  /* 0x0000c000020075a7 */ /* 0x000ea400080011ff */
[----:B--2---:R-:W-:Y:S05]  /*6a80*/  @!P0 BRA `(.L_x_114) ;  /* 0x0000003400248947 */ /* 0x004fea0003800000 */
.L_x_113:
[----:B------:R-:W-:Y:S05]  /*6a90*/  BSYNC B0 ;  /* 0x0000000000007941 */ /* 0x000fea0003800000 */
.L_x_112:
[----:B------:R-:W-:Y:S02]  /*6aa0*/  ISETP.NE.AND P0, PT, R67, RZ, PT ;  /* 0x000000ff4300720c */ /* 0x000fe40003f05270 */
[----:B------:R-:W-:Y:S11]  /*6ab0*/  IADD3 R65, PT, PT, R65, 0x1, RZ ;  /* 0x0000000141417810 */ /* 0x000ff60007ffe0ff */
[----:B------:R4:W1:Y:S04]  /*6ac0*/  @P0 LDS.128 R56, [R6] ;  /* 0x0000000006380984 */ /* 0x0008680000000c00 */
[----:B------:R4:W1:Y:S04]  /*6ad0*/  @P0 LDS.128 R60, [R5+0x10] ;  /* 0x00001000053c0984 */ /* 0x0008680000000c00 */
[----:B------:R4:W1:Y:S04]  /*6ae0*/  @P0 LDS.128 R68, [R4+0x20] ;  /* 0x0000200004440984 */ /* 0x0008680000000c00 */
[----:B------:R4:W1:Y:S02]  /*6af0*/  @P0 LDS.128 R76, [R3+0x30] ;  /* 0x00003000034c0984 */ /* 0x0008640000000c00 */
.L_x_111:
[----:B------:R-:W-:Y:S05]  /*6b00*/  BSYNC B1 ;  /* 0x0000000000017941 */ /* 0x000fea0003800000 */
.L_x_110:
[----:B--2---:R-:W-:Y:S05]  /*6b10*/  VIADD R0, R48, 0x20 ;  /* 0x0000002030007836 */ /* 0x004fea0000000000 */
[----:B------:R-:W-:Y:S04]  /*6b20*/  SHF.R.U32.HI R0, RZ, 0x15, R0 ;  /* 0x00000015ff007819 */ /* 0x000fe80000011600 */
[----:B------:R-:W-:Y:S11]  /*6b30*/  LOP3.LUT P0, RZ, R0, 0x3, R92, 0x48, !PT ;  /* 0x0000000300ff7812 */ /* 0x000ff6000780485c */
[----:B------:R-:W-:Y:S02]  /*6b40*/  @!UPT UIADD3 URZ, UPT, UPT, URZ, URZ, URZ ;  /* 0x000000fffffff290 */ /* 0x000fe4000fffe0ff */
[----:B------:R-:W-:Y:S05]  /*6b50*/  @!P0 BRA `(.L_x_115) ;  /* 0x0000000000408947 */ /* 0x000fea0003800000 */
[----:B------:R-:W2:Y:S01]  /*6b60*/  LDCU.64 UR8, c[0x4][0x70] ;  /* 0x01000e00ff0877ac */ /* 0x000ea20008000a00 */
[----:B----4-:R-:W-:Y:S01]  /*6b70*/  MOV R3, 0x0 ;  /* 0x0000000000037802 */ /* 0x010fe20000000f00 */
[----:B------:R-:W-:Y:S02]  /*6b80*/  HFMA2 R12, -RZ, RZ, 0, 5.9604644775390625e-08 ;  /* 0x00000001ff0c7431 */ /* 0x000fe400000001ff */
[----:B-1----:R-:W-:Y:S02]  /*6b90*/  IMAD.MOV.U32 R8, RZ, RZ, 0x192 ;  /* 0x00000192ff087424 */ /* 0x002fe400078e00ff */
[----:B------:R-:W-:Y:S01]  /*6ba0*/  IMAD.MOV.U32 R13, RZ, RZ, RZ ;  /* 0x000000ffff0d7224 */ /* 0x000fe200078e00ff */
[----:B------:R-:W1:Y:S01]  /*6bb0*/  LDCU.64 UR6, c[0x4][0x78] ;  /* 0x01000f00ff0677ac */ /* 0x000e620008000a00 */
[----:B------:R-:W4:Y:S01]  /*6bc0*/  LDC.64 R2, c[0x4][R3] ;  /* 0x0100000003027b82 */ /* 0x000f220000000a00 */
[----:B------:R-:W5:Y:S01]  /*6bd0*/  LDCU.64 UR4, c[0x4][0x10] ;  /* 0x01000200ff0477ac */ /* 0x000f620008000a00 */
[----:B--2---:R-:W-:Y:S01]  /*6be0*/  MOV R5, UR9 ;  /* 0x0000000900057c02 */ /* 0x004fe20008000f00 */
[----:B------:R-:W-:Y:S01]  /*6bf0*/  IMAD.U32 R4, RZ, RZ, UR8 ;  /* 0x00000008ff047e24 */ /* 0x000fe2000f8e00ff */
[----:B-1----:R-:W-:Y:S01]  /*6c00*/  MOV R7, UR7 ;  /* 0x0000000700077c02 */ /* 0x002fe20008000f00 */
[----:B------:R-:W-:Y:S01]  /*6c10*/  IMAD.U32 R6, RZ, RZ, UR6 ;  /* 0x00000006ff067e24 */ /* 0x000fe2000f8e00ff */
[----:B-----5:R-:W-:Y:S01]  /*6c20*/  MOV R11, UR5 ;  /* 0x00000005000b7c02 */ /* 0x020fe20008000f00 */
[----:B------:R-:W-:Y:S02]  /*6c30*/  IMAD.U32 R10, RZ, RZ, UR4 ;  /* 0x00000004ff0a7e24 */ /* 0x000fe4000f8e00ff */
[----:B------:R-:W-:Y:S07]  /*6c40*/  LEPC R20, `(.L_x_115) ;  /* 0x000000001014794e */ /* 0x000fee0000000000 */
[----:B---34-:R-:W-:Y:S05]  /*6c50*/  CALL.ABS.NOINC R2 ;  /* 0x0000000002007343 */ /* 0x018fea0003c00000 */
.L_x_115:
[----:B------:R-:W-:Y:S01]  /*6c60*/  ISETP.NE.AND P6, PT, R107, RZ, PT ;  /* 0x000000ff6b00720c */ /* 0x000fe20003fc5270 */
[----:B------:R-:W-:Y:S05]  /*6c70*/  WARPSYNC.ALL ;  /* 0x0000000000007948 */ /* 0x000fea0003800000 */
[----:B------:R-:W-:Y:S01]  /*6c80*/  R2UR UR4, R48 ;  /* 0x00000000300472ca */ /* 0x000fe200000e0000 */
[----:B------:R-:W-:Y:S01]  /*6c90*/  BSSY.RECONVERGENT B0, `(.L_x_116) ;  /* 0x000008f000007945 */ /* 0x000fe20003800200 */
[----:B------:R-:W-:Y:S02]  /*6ca0*/  MOV R50, UR51 ;  /* 0x0000003300327c02 */ /* 0x000fe40008000f00 */
[----:B-1--4-:R-:W-:Y:S02]  /*6cb0*/  SHF.L.U32 R3, R56, 0x10, RZ ;  /* 0x0000001038037819 */ /* 0x012fe400000006ff */
[----:B------:R-:W-:Y:S02]  /*6cc0*/  MOV R72, UR37 ;  /* 0x0000002500487c02 */ /* 0x000fe40008000f00 */
[----:B------:R-:W-:Y:S02]  /*6cd0*/  @P6 LEA R50, R50, UR48, 0x3 ;  /* 0x0000003032326c11 */ /* 0x000fe4000f8e18ff */
[C---:B------:R-:W-:Y:S02]  /*6ce0*/  LOP3.LUT R51, R57.reuse, 0xffff0000, RZ, 0xc0, !PT ;  /* 0xffff000039337812 */ /* 0x040fe400078ec0ff */
[----:B------:R-:W-:Y:S01]  /*6cf0*/  @P6 IADD3 R50, PT, PT, R50, 0xe0, RZ ;  /* 0x000000e032326810 */ /* 0x000fe20007ffe0ff */
[----:B------:R-:W1:Y:S01]  /*6d00*/  LDTM.x32 R4, tmem[UR4+0x20] ;  /* 0x00002004000479ee */ /* 0x000e6200082c0000 */
[----:B------:R-:W-:Y:S02]  /*6d10*/  ISETP.NE.AND P0, PT, R102, RZ, PT ;  /* 0x000000ff6600720c */ /* 0x000fe40003f05270 */
[----:B------:R-:W-:Y:S02]  /*6d20*/  @P6 PRMT R72, R72, 0x654, R50 ;  /* 0x0000065448486816 */ /* 0x000fe40000000032 */
[----:B------:R-:W-:Y:S01]  /*6d30*/  SHF.L.U32 R50, R57, 0x10, RZ ;  /* 0x0000001039327819 */ /* 0x000fe200000006ff */
[C---:B-1----:R-:W-:Y:S01]  /*6d40*/  FMUL R0, R47.reuse, R4 ;  /* 0x000000042f007220 */ /* 0x042fe20000400000 */
[----:B------:R-:W-:Y:S01]  /*6d50*/  LOP3.LUT R4, R56, 0xffff0000, RZ, 0xc0, !PT ;  /* 0xffff000038047812 */ /* 0x000fe200078ec0ff */
[C---:B------:R-:W-:Y:S01]  /*6d60*/  FMUL R2, R47.reuse, R5 ;  /* 0x000000052f027220 */ /* 0x040fe20000400000 */
[----:B------:R-:W-:Y:S01]  /*6d70*/  FMUL R7, R47, R7 ;  /* 0x000000072f077220 */ /* 0x000fe20000400000 */
[----:B------:R-:W-:Y:S01]  /*6d80*/  FFMA R0, R49, R3, R0 ;  /* 0x0000000331007223 */ /* 0x000fe20000000000 */
[----:B------:R-:W-:Y:S01]  /*6d90*/  FMUL R3, R47, R6 ;  /* 0x000000062f037220 */ /* 0x000fe20000400000 */
[----:B------:R-:W-:Y:S01]  /*6da0*/  FFMA R2, R49, R4, R2 ;  /* 0x0000000431027223 */ /* 0x000fe20000000002 */
[C---:B------:R-:W-:Y:S01]  /*6db0*/  FMUL R4, R47.reuse, R8 ;  /* 0x000000082f047220 */ /* 0x040fe20000400000 */
[C---:B------:R-:W-:Y:S01]  /*6dc0*/  FMUL R8, R47.reuse, R12 ;  /* 0x0000000c2f087220 */ /* 0x040fe20000400000 */
[C---:B------:R-:W-:Y:S01]  /*6dd0*/  FMUL R12, R47.reuse, R16 ;  /* 0x000000102f0c7220 */ /* 0x040fe20000400000 */
[C---:B------:R-:W-:Y:S01]  /*6de0*/  FMUL R16, R47.reuse, R20 ;  /* 0x000000142f107220 */ /* 0x040fe20000400000 */
[----:B------:R-:W-:Y:S01]  /*6df0*/  F2FP.BF16.F32.PACK_AB R52, R2, R0 ;  /* 0x000000000234723e */ /* 0x000fe200000010ff */
[C---:B------:R-:W-:Y:S01]  /*6e00*/  FMUL R20, R47.reuse, R24 ;  /* 0x000000182f147220 */ /* 0x040fe20000400000 */
[C---:B------:R-:W-:Y:S01]  /*6e10*/  LOP3.LUT R0, R58.reuse, 0xffff0000, RZ, 0xc0, !PT ;  /* 0xffff00003a007812 */ /* 0x040fe200078ec0ff */
[----:B------:R-:W-:Y:S01]  /*6e20*/  FMUL R24, R47, R28 ;  /* 0x0000001c2f187220 */ /* 0x000fe20000400000 */
[----:B------:R-:W-:Y:S01]  /*6e30*/  SHF.L.U32 R2, R59, 0x10, RZ ;  /* 0x000000103b027819 */ /* 0x000fe200000006ff */
[C---:B------:R-:W-:Y:S01]  /*6e40*/  FMUL R28, R47.reuse, R32 ;  /* 0x000000202f1c7220 */ /* 0x040fe20000400000 */
[----:B------:R-:W-:Y:S01]  /*6e50*/  SHF.L.U32 R32, R58, 0x10, RZ ;  /* 0x000000103a207819 */ /* 0x000fe200000006ff */
[----:B------:R-:W-:Y:S01]  /*6e60*/  FMUL R5, R47, R9 ;  /* 0x000000092f057220 */ /* 0x000fe20000400000 */
[C---:B------:R-:W-:Y:S01]  /*6e70*/  FFMA R3, R49.reuse, R50, R3 ;  /* 0x0000003231037223 */ /* 0x040fe20000000003 */
[----:B------:R-:W-:Y:S01]  /*6e80*/  FFMA R7, R49, R51, R7 ;  /* 0x0000003331077223 */ /* 0x000fe20000000007 */
[----:B------:R-:W-:Y:S01]  /*6e90*/  FMUL R6, R47, R10 ;  /* 0x0000000a2f067220 */ /* 0x000fe20000400000 */
[----:B------:R-:W-:Y:S01]  /*6ea0*/  FFMA R4, R49, R32, R4 ;  /* 0x0000002031047223 */ /* 0x000fe20000000004 */
[----:B------:R-:W-:Y:S01]  /*6eb0*/  LOP3.LUT R32, R59, 0xffff0000, RZ, 0xc0, !PT ;  /* 0xffff00003b207812 */ /* 0x000fe200078ec0ff */
[----:B------:R-:W-:Y:S01]  /*6ec0*/  FFMA R5, R49, R0, R5 ;  /* 0x0000000031057223 */ /* 0x000fe20000000005 */
[C---:B------:R-:W-:Y:S01]  /*6ed0*/  SHF.L.U32 R0, R60.reuse, 0x10, RZ ;  /* 0x000000103c007819 */ /* 0x040fe200000006ff */
[----:B------:R-:W-:Y:S01]  /*6ee0*/  FMUL R11, R47, R11 ;  /* 0x0000000b2f0b7220 */ /* 0x000fe20000400000 */
[----:B------:R-:W-:Y:S01]  /*6ef0*/  F2FP.BF16.F32.PACK_AB R53, R7, R3 ;  /* 0x000000030735723e */ /* 0x000fe200000010ff */
[C---:B------:R-:W-:Y:S01]  /*6f00*/  FFMA R6, R49.reuse, R2, R6 ;  /* 0x0000000231067223 */ /* 0x040fe20000000006 */
[----:B------:R-:W-:Y:S01]  /*6f10*/  LOP3.LUT R2, R60, 0xffff0000, RZ, 0xc0, !PT ;  /* 0xffff00003c027812 */ /* 0x000fe200078ec0ff */
[----:B------:R-:W-:Y:S01]  /*6f20*/  FFMA R11, R49, R32, R11 ;  /* 0x00000020310b7223 */ /* 0x000fe2000000000b */
[----:B------:R-:W-:Y:S01]  /*6f30*/  SHF.L.U32 R3, R61, 0x10, RZ ;  /* 0x000000103d037819 */ /* 0x000fe200000006ff */
[----:B------:R-:W-:Y:S01]  /*6f40*/  FFMA R8, R49, R0, R8 ;  /* 0x0000000031087223 */ /* 0x000fe20000000008 */
[----:B------:R-:W-:Y:S01]  /*6f50*/  LOP3.LUT R0, R61, 0xffff0000, RZ, 0xc0, !PT ;  /* 0xffff00003d007812 */ /* 0x000fe200078ec0ff */
[----:B------:R-:W-:Y:S01]  /*6f60*/  FMUL R9, R47, R13 ;  /* 0x0000000d2f097220 */ /* 0x000fe20000400000 */
[----:B------:R-:W-:Y:S01]  /*6f70*/  F2FP.BF16.F32.PACK_AB R54, R5, R4 ;  /* 0x000000040536723e */ /* 0x000fe200000010ff */
[----:B------:R-:W-:Y:S01]  /*6f80*/  FMUL R10, R47, R14 ;  /* 0x0000000e2f0a7220 */ /* 0x000fe20000400000 */
[----:B------:R-:W-:Y:S01]  /*6f90*/  F2FP.BF16.F32.PACK_AB R55, R11, R6 ;  /* 0x000000060b37723e */ /* 0x000fe200000010ff */
[----:B------:R-:W-:Y:S01]  /*6fa0*/  FMUL R15, R47, R15 ;  /* 0x0000000f2f0f7220 */ /* 0x000fe20000400000 */
[----:B------:R-:W-:Y:S01]  /*6fb0*/  SHF.L.U32 R4, R77, 0x10, RZ ;  /* 0x000000104d047819 */ /* 0x000fe200000006ff */
[C---:B------:R-:W-:Y:S01]  /*6fc0*/  FFMA R9, R49.reuse, R2, R9 ;  /* 0x0000000231097223 */ /* 0x040fe20000000009 */
[C---:B------:R-:W-:Y:S01]  /*6fd0*/  SHF.L.U32 R2, R62.reuse, 0x10, RZ ;  /* 0x000000103e027819 */ /* 0x040fe200000006ff */
[C---:B------:R-:W-:Y:S01]  /*6fe0*/  FFMA R10, R49.reuse, R3, R10 ;  /* 0x00000003310a7223 */ /* 0x040fe2000000000a */
[----:B------:R-:W-:Y:S01]  /*6ff0*/  LOP3.LUT R3, R62, 0xffff0000, RZ, 0xc0, !PT ;  /* 0xffff00003e037812 */ /* 0x000fe200078ec0ff */
[----:B------:R-:W-:Y:S01]  /*7000*/  FFMA R15, R49, R0, R15 ;  /* 0x00000000310f7223 */ /* 0x000fe2000000000f */
[----:B------:R-:W-:Y:S01]  /*7010*/  SHF.L.U32 R0, R63, 0x10, RZ ;  /* 0x000000103f007819 */ /* 0x000fe200000006ff */
[----:B------:R-:W-:Y:S01]  /*7020*/  FMUL R13, R47, R17 ;  /* 0x000000112f0d7220 */ /* 0x000fe20000400000 */
[----:B------:R-:W-:Y:S01]  /*7030*/  F2FP.BF16.F32.PACK_AB R8, R9, R8 ;  /* 0x000000080908723e */ /* 0x000fe200000010ff */
[----:B------:R-:W-:Y:S01]  /*7040*/  FMUL R14, R47, R18 ;  /* 0x000000122f0e7220 */ /* 0x000fe20000400000 */
[----:B------:R-:W-:Y:S01]  /*7050*/  F2FP.BF16.F32.PACK_AB R9, R15, R10 ;  /* 0x0000000a0f09723e */ /* 0x000fe200000010ff */
[----:B------:R-:W-:Y:S01]  /*7060*/  FFMA R12, R49, R2, R12 ;  /* 0x00000002310c7223 */ /* 0x000fe2000000000c */
[----:B------:R-:W-:Y:S01]  /*7070*/  LOP3.LUT R2, R63, 0xffff0000, RZ, 0xc0, !PT ;  /* 0xffff00003f027812 */ /* 0x000fe200078ec0ff */
[----:B------:R-:W-:Y:S01]  /*7080*/  FFMA R13, R49, R3, R13 ;  /* 0x00000003310d7223 */ /* 0x000fe2000000000d */
[----:B------:R-:W-:Y:S01]  /*7090*/  SHF.L.U32 R3, R69, 0x10, RZ ;  /* 0x0000001045037819 */ /* 0x000fe200000006ff */
[----:B------:R-:W-:Y:S01]  /*70a0*/  FFMA R14, R49, R0, R14 ;  /* 0x00000000310e7223 */ /* 0x000fe2000000000e */
[C---:B------:R-:W-:Y:S01]  /*70b0*/  SHF.L.U32 R0, R68.reuse, 0x10, RZ ;  /* 0x0000001044007819 */ /* 0x040fe200000006ff */
[----:B------:R-:W-:Y:S01]  /*70c0*/  FMUL R19, R47, R19 ;  /* 0x000000132f137220 */ /* 0x000fe20000400000 */
[----:B------:R-:W-:Y:S01]  /*70d0*/  F2FP.BF16.F32.PACK_AB R10, R13, R12 ;  /* 0x0000000c0d0a723e */ /* 0x000fe200000010ff */
[----:B------:R-:W-:Y:S01]  /*70e0*/  FMUL R17, R47, R21 ;  /* 0x000000152f117220 */ /* 0x000fe20000400000 */
[----:B------:R-:W-:Y:S01]  /*70f0*/  LOP3.LUT R5, R79, 0xffff0000, RZ, 0xc0, !PT ;  /* 0xffff00004f057812 */ /* 0x000fe200078ec0ff */
[C---:B------:R-:W-:Y:S01]  /*7100*/  FFMA R19, R49.reuse, R2, R19 ;  /* 0x0000000231137223 */ /* 0x040fe20000000013 */
[----:B------:R-:W-:Y:S01]  /*7110*/  LOP3.LUT R2, R68, 0xffff0000, RZ, 0xc0, !PT ;  /* 0xffff000044027812 */ /* 0x000fe200078ec0ff */
[----:B------:R1:W-:Y:S01]  /*7120*/  STS.128 [R100+0x2000], R52 ;  /* 0x0020003464007388 */ /* 0x0003e20000000c00 */
[----:B------:R-:W-:Y:S01]  /*7130*/  FFMA R16, R49, R0, R16 ;  /* 0x0000000031107223 */ /* 0x000fe20000000010 */
[----:B------:R-:W-:Y:S01]  /*7140*/  LOP3.LUT R0, R69, 0xffff0000, RZ, 0xc0, !PT ;  /* 0xffff000045007812 */ /* 0x000fe200078ec0ff */
[----:B------:R-:W-:Y:S01]  /*7150*/  FMUL R18, R47, R22 ;  /* 0x000000162f127220 */ /* 0x000fe20000400000 */
[----:B------:R-:W-:Y:S01]  /*7160*/  F2FP.BF16.F32.PACK_AB R11, R19, R14 ;  /* 0x0000000e130b723e */ /* 0x000fe200000010ff */
[----:B------:R-:W-:Y:S01]  /*7170*/  FMUL R23, R47, R23 ;  /* 0x000000172f177220 */ /* 0x000fe20000400000 */
[C---:B------:R-:W-:Y:S01]  /*7180*/  FFMA R17, R49.reuse, R2, R17 ;  /* 0x0000000231117223 */ /* 0x040fe20000000011 */
[C---:B------:R-:W-:Y:S01]  /*7190*/  SHF.L.U32 R2, R70.reuse, 0x10, RZ ;  /* 0x0000001046027819 */ /* 0x040fe200000006ff */
[----:B------:R-:W-:Y:S01]  /*71a0*/  FFMA R18, R49, R3, R18 ;  /* 0x0000000331127223 */ /* 0x000fe20000000012 */
[----:B------:R-:W-:Y:S01]  /*71b0*/  SHF.L.U32 R3, R71, 0x10, RZ ;  /* 0x0000001047037819 */ /* 0x000fe200000006ff */
[----:B------:R1:W-:Y:S01]  /*71c0*/  STS.128 [R99+0x2010], R8 ;  /* 0x0020100863007388 */ /* 0x0003e20000000c00 */
[----:B------:R-:W-:Y:S01]  /*71d0*/  F2FP.BF16.F32.PACK_AB R16, R17, R16 ;  /* 0x000000101110723e */ /* 0x000fe200000010ff */
[----:B------:R-:W-:Y:S01]  /*71e0*/  FFMA R23, R49, R0, R23 ;  /* 0x0000000031177223 */ /* 0x000fe20000000017 */
[----:B------:R-:W-:Y:S01]  /*71f0*/  LOP3.LUT R0, R70, 0xffff0000, RZ, 0xc0, !PT ;  /* 0xffff000046007812 */ /* 0x000fe200078ec0ff */
[C---:B------:R-:W-:Y:S01]  /*7200*/  FMUL R21, R47.reuse, R25 ;  /* 0x000000192f157220 */ /* 0x040fe20000400000 */
[----:B------:R-:W-:Y:S01]  /*7210*/  FMUL R22, R47, R26 ;  /* 0x0000001a2f167220 */ /* 0x000fe20000400000 */
[C---:B------:R-:W-:Y:S01]  /*7220*/  FFMA R20, R49.reuse, R2, R20 ;  /* 0x0000000231147223 */ /* 0x040fe20000000014 */
[C---:B------:R-:W-:Y:S01]  /*7230*/  SHF.L.U32 R2, R76.reuse, 0x10, RZ ;  /* 0x000000104c027819 */ /* 0x040fe200000006ff */
[----:B------:R-:W-:Y:S01]  /*7240*/  FFMA R21, R49, R0, R21 ;  /* 0x0000000031157223 */ /* 0x000fe20000000015 */
[----:B------:R-:W-:Y:S01]  /*7250*/  LOP3.LUT R0, R71, 0xffff0000, RZ, 0xc0, !PT ;  /* 0xffff000047007812 */ /* 0x000fe200078ec0ff */
[----:B------:R-:W-:Y:S01]  /*7260*/  FFMA R22, R49, R3, R22 ;  /* 0x0000000331167223 */ /* 0x000fe20000000016 */
[C---:B------:R-:W-:Y:S01]  /*7270*/  FMUL R27, R47.reuse, R27 ;  /* 0x0000001b2f1b7220 */ /* 0x040fe20000400000 */
[----:B------:R-:W-:Y:S01]  /*7280*/  LOP3.LUT R3, R76, 0xffff0000, RZ, 0xc0, !PT ;  /* 0xffff00004c037812 */ /* 0x000fe200078ec0ff */
[C---:B------:R-:W-:Y:S01]  /*7290*/  FMUL R25, R47.reuse, R29 ;  /* 0x0000001d2f197220 */ /* 0x040fe20000400000 */
[----:B------:R-:W-:Y:S01]  /*72a0*/  FMUL R26, R47, R30 ;  /* 0x0000001e2f1a7220 */ /* 0x000fe20000400000 */
[C---:B------:R-:W-:Y:S01]  /*72b0*/  FFMA R27, R49.reuse, R0, R27 ;  /* 0x00000000311b7223 */ /* 0x040fe2000000001b */
[----:B------:R-:W-:Y:S01]  /*72c0*/  FFMA R24, R49, R2, R24 ;  /* 0x0000000231187223 */ /* 0x000fe20000000018 */
[----:B------:R-:W-:Y:S01]  /*72d0*/  LOP3.LUT R0, R77, 0xffff0000, RZ, 0xc0, !PT ;  /* 0xffff00004d007812 */ /* 0x000fe200078ec0ff */
[----:B------:R-:W-:Y:S01]  /*72e0*/  FFMA R25, R49, R3, R25 ;  /* 0x0000000331197223 */ /* 0x000fe20000000019 */
[----:B------:R-:W-:Y:S01]  /*72f0*/  FMUL R31, R47, R31 ;  /* 0x0000001f2f1f7220 */ /* 0x000fe20000400000 */
[C---:B------:R-:W-:Y:S01]  /*7300*/  SHF.L.U32 R2, R78.reuse, 0x10, RZ ;  /* 0x000000104e027819 */ /* 0x040fe200000006ff */
[----:B------:R-:W-:Y:S01]  /*7310*/  FFMA R26, R49, R4, R26 ;  /* 0x00000004311a7223 */ /* 0x000fe2000000001a */
[----:B------:R-:W-:Y:S01]  /*7320*/  LOP3.LUT R3, R78, 0xffff0000, RZ, 0xc0, !PT ;  /* 0xffff00004e037812 */ /* 0x000fe200078ec0ff */
[----:B------:R-:W-:Y:S01]  /*7330*/  FMUL R29, R47, R33 ;  /* 0x000000212f1d7220 */ /* 0x000fe20000400000 */
[----:B------:R-:W-:Y:S01]  /*7340*/  SHF.L.U32 R4, R79, 0x10, RZ ;  /* 0x000000104f047819 */ /* 0x000fe200000006ff */
[----:B------:R-:W-:Y:S01]  /*7350*/  FMUL R30, R47, R34 ;  /* 0x000000222f1e7220 */ /* 0x000fe20000400000 */
[----:B------:R-:W-:Y:S01]  /*7360*/  F2FP.BF16.F32.PACK_AB R17, R23, R18 ;  /* 0x000000121711723e */ /* 0x000fe200000010ff */
[----:B------:R-:W-:Y:S01]  /*7370*/  FFMA R31, R49, R0, R31 ;  /* 0x00000000311f7223 */ /* 0x000fe2000000001f */
[----:B------:R-:W-:Y:S01]  /*7380*/  FMUL R35, R47, R35 ;  /* 0x000000232f237220 */ /* 0x000fe20000400000 */
[----:B------:R-:W-:Y:S01]  /*7390*/  F2FP.BF16.F32.PACK_AB R18, R21, R20 ;  /* 0x000000141512723e */ /* 0x000fe200000010ff */
[----:B------:R-:W-:Y:S01]  /*73a0*/  FFMA R28, R49, R2, R28 ;  /* 0x00000002311c7223 */ /* 0x000fe2000000001c */
[----:B------:R-:W-:Y:S01]  /*73b0*/  F2FP.BF16.F32.PACK_AB R19, R27, R22 ;  /* 0x000000161b13723e */ /* 0x000fe200000010ff */
[C---:B------:R-:W-:Y:S01]  /*73c0*/  FFMA R29, R49.reuse, R3, R29 ;  /* 0x00000003311d7223 */ /* 0x040fe2000000001d */
[C---:B------:R-:W-:Y:S01]  /*73d0*/  FFMA R30, R49.reuse, R4, R30 ;  /* 0x00000004311e7223 */ /* 0x040fe2000000001e */
[----:B------:R-:W-:Y:S01]  /*73e0*/  FFMA R35, R49, R5, R35 ;  /* 0x0000000531237223 */ /* 0x000fe20000000023 */
[----:B------:R-:W-:Y:S01]  /*73f0*/  F2FP.BF16.F32.PACK_AB R24, R25, R24 ;  /* 0x000000181918723e */ /* 0x000fe200000010ff */
[----:B------:R1:W-:Y:S01]  /*7400*/  STS.128 [R98+0x2020], R16 ;  /* 0x0020201062007388 */ /* 0x0003e20000000c00 */
[----:B------:R-:W-:Y:S02]  /*7410*/  F2FP.BF16.F32.PACK_AB R25, R31, R26 ;  /* 0x0000001a1f19723e */ /* 0x000fe400000010ff */
[----:B------:R-:W-:Y:S02]  /*7420*/  F2FP.BF16.F32.PACK_AB R26, R29, R28 ;  /* 0x0000001c1d1a723e */ /* 0x000fe400000010ff */
[----:B------:R-:W-:Y:S02]  /*7430*/  F2FP.BF16.F32.PACK_AB R27, R35, R30 ;  /* 0x0000001e231b723e */ /* 0x000fe400000010ff */
[----:B------:R-:W-:Y:S02]  /*7440*/  LEA R0, R65, UR48, 0x3 ;  /* 0x0000003041007c11 */ /* 0x000fe4000f8e18ff */
[----:B------:R-:W-:Y:S01]  /*7450*/  @P6 SHF.L.U32 R2, R97, 0x1f, RZ ;  /* 0x0000001f61026819 */ /* 0x000fe200000006ff */
        /* <DEDUP_REMOVED lines=9> */
[----:B------:R-:W-:Y:S02]  /*74f0*/  UIADD3 UR8, UP0, UPT, UR52, 0x680, URZ ;  /* 0x0000068034087890 */ /* 0x000fe4000ff1e0ff */
[----:B------:R-:W-:Y:S02]  /*7500*/  UIADD3 UR5, UPT, UPT, UR41, 0x20, URZ ;  /* 0x0000002029057890 */ /* 0x000fe4000fffe0ff */
[----:B------:R-:W-:Y:S02]  /*7510*/  UIADD3 UR4, UPT, UPT, UR48, 0x2200, URZ ;  /* 0x0000220030047890 */ /* 0x000fe4000fffe0ff */
[----:B------:R-:W-:Y:S01]  /*7520*/  UIADD3.X UR9, UPT, UPT, URZ, UR53, URZ, UP0, !UPT ;  /* 0x00000035ff097290 */ /* 0x000fe200087fe4ff */
[----:B------:R-:W-:Y:S01]  /*7530*/  UMOV UR6, UR42 ;  /* 0x0000002a00067c82 */ /* 0x000fe20008000000 */
[----:B------:R-:W-:Y:S07]  /*7540*/  UMOV UR7, UR36 ;  /* 0x0000002400077c82 */ /* 0x000fee0008000000 */
[----:B------:R2:W-:Y:S01]  /*7550*/  UTMASTG.3D [UR4], [UR8] ;  /* 0x00000004080073b5 */ /* 0x0005e20008010000 */
[----:B------:R0:W-:Y:S01]  /*7560*/  UTMACMDFLUSH ;  /* 0x00000000000079b7 */ /* 0x0001e20000000000 */
[----:B--2---:R-:W-:Y:S04]  /*7570*/  DEPBAR.LE SB0, 0x1 ;  /* 0x000080400000791a */ /* 0x004fe80000000000 */
.L_x_117:
[----:B------:R-:W-:Y:S05]  /*7580*/  BSYNC.RECONVERGENT B0 ;  /* 0x0000000000007941 */ /* 0x000fea0003800200 */
.L_x_116:
[----:B------:R-:W-:Y:S01]  /*7590*/  BAR.SYNC.DEFER_BLOCKING 0x1, 0x80 ;  /* 0x0042000000007b1d */ /* 0x000fe20000010000 */
[----:B------:R-:W-:Y:S04]  /*75a0*/  UIADD3 UR40, UPT, UPT, UR51, 0x1, URZ ;  /* 0x0000000133287890 */ /* 0x000fe8000fffe0ff */
[----:B------:R-:W-:Y:S04]  /*75b0*/  UISETP.NE.AND UP0, UPT, UR40, 0x4, UPT ;  /* 0x000000042800788c */ /* 0x000fe8000bf05270 */
[----:B------:R-:W-:Y:S01]  /*75c0*/  USEL UR40, UR40, URZ, UP0 ;  /* 0x000000ff28287287 */ /* 0x000fe20008000000 */
[----:B------:R2:W-:Y:S01]  /*75d0*/  @P6 SYNCS.ARRIVE.TRANS64.RED.A1T0 RZ, [R72+URZ], RZ ;  /* 0x000000ff48ff69a7 */ /* 0x0005e200081004ff */
[----:B------:R-:W-:Y:S01]  /*75e0*/  BSSY B1, `(.L_x_118) ;  /* 0x0000017000017945 */ /* 0x000fe20003800000 */
[----:B------:R-:W4:Y:S02]  /*75f0*/  @P6 SYNCS.PHASECHK.TRANS64.TRYWAIT P0, [R0+URZ+0xc0], R2 ;  /* 0x0000c002000065a7 */ /* 0x000f2400080011ff */
[----:B----4-:R-:W-:Y:S01]  /*7600*/  @P6 SEL R66, RZ, 0x1, !P0 ;  /* 0x00000001ff426807 */ /* 0x010fe20004000000 */
[----:B--2---:R-:W-:Y:S06]  /*7610*/  @!P6 BRA `(.L_x_119) ;  /* 0x00000000004ce947 */ /* 0x004fec0003800000 */
        /* <DEDUP_REMOVED lines=9> */
[----:B------:R-:W-:Y:S04]  /*76b0*/  SHF.L.U32 R6, R97, 0x1f, RZ ;  /* 0x0000001f61067819 */ /* 0x000fe800000006ff */
[----:B------:R-:W2:Y:S02]  /*76c0*/  SYNCS.PHASECHK.TRANS64.TRYWAIT P0, [R0+URZ+0xc0], R6 ;  /* 0x0000c006000075a7 */ /* 0x000ea400080011ff */
[----:B--2---:R-:W-:Y:S05]  /*76d0*/  @!P0 BRA `(.L_x_122) ;  /* 0x0000002800248947 */ /* 0x004fea0003800000 */
.L_x_121:
[----:B------:R-:W-:Y:S05]  /*76e0*/  BSYNC B0 ;  /* 0x0000000000007941 */ /* 0x000fea0003800000 */
.L_x_120:
[----:B------:R-:W-:Y:S02]  /*76f0*/  ISETP.NE.AND P0, PT, R67, RZ, PT ;  /* 0x000000ff4300720c */ /* 0x000fe40003f05270 */
[----:B------:R-:W-:Y:S11]  /*7700*/  IADD3 R65, PT, PT, R65, 0x1, RZ ;  /* 0x0000000141417810 */ /* 0x000ff60007ffe0ff */
[----:B------:R4:W1:Y:S04]  /*7710*/  @P0 LDS.128 R56, [R5] ;  /* 0x0000000005380984 */ /* 0x0008680000000c00 */
[----:B------:R4:W1:Y:S04]  /*7720*/  @P0 LDS.128 R60, [R4+0x10] ;  /* 0x00001000043c0984 */ /* 0x0008680000000c00 */
[----:B------:R4:W1:Y:S04]  /*7730*/  @P0 LDS.128 R68, [R3+0x20] ;  /* 0x0000200003440984 */ /* 0x0008680000000c00 */
[----:B------:R4:W1:Y:S02]  /*7740*/  @P0 LDS.128 R76, [R2+0x30] ;  /* 0x00003000024c0984 */ /* 0x0008640000000c00 */
.L_x_119:
[----:B------:R-:W-:Y:S05]  /*7750*/  BSYNC B1 ;  /* 0x0000000000017941 */ /* 0x000fea0003800000 */
.L_x_118:
        /* <DEDUP_REMOVED lines=21> */
.L_x_123:
        /* <DEDUP_REMOVED lines=146> */
.L_x_125:
[----:B------:R-:W-:Y:S05]  /*81d0*/  BSYNC.RECONVERGENT B0 ;  /* 0x0000000000007941 */ /* 0x000fea0003800200 */
.L_x_124:
        /* <DEDUP_REMOVED lines=21> */
.L_x_129:
[----:B------:R-:W-:Y:S05]  /*8330*/  BSYNC B0 ;  /* 0x0000000000007941 */ /* 0x000fea0003800000 */
.L_x_128:
[----:B------:R-:W-:Y:S11]  /*8340*/  ISETP.NE.AND P0, PT, R67, RZ, PT ;  /* 0x000000ff4300720c */ /* 0x000ff60003f05270 */
[----:B------:R-:W-:Y:S02]  /*8350*/  @!UPT UIADD3 URZ, UPT, UPT, URZ, URZ, URZ ;  /* 0x000000fffffff290 */ /* 0x000fe4000fffe0ff */
[----:B------:R4:W1:Y:S04]  /*8360*/  @P0 LDS.128 R56, [R4] ;  /* 0x0000000004380984 */ /* 0x0008680000000c00 */
[----:B------:R4:W1:Y:S04]  /*8370*/  @P0 LDS.128 R60, [R3+0x10] ;  /* 0x00001000033c0984 */ /* 0x0008680000000c00 */
[----:B------:R4:W1:Y:S04]  /*8380*/  @P0 LDS.128 R68, [R2+0x20] ;  /* 0x0000200002440984 */ /* 0x0008680000000c00 */
[----:B------:R4:W1:Y:S02]  /*8390*/  @P0 LDS.128 R76, [R65+0x30] ;  /* 0x00003000414c0984 */ /* 0x0008640000000c00 */
.L_x_127:
[----:B------:R-:W-:Y:S05]  /*83a0*/  BSYNC B1 ;  /* 0x0000000000017941 */ /* 0x000fea0003800000 */
.L_x_126:
        /* <DEDUP_REMOVED lines=21> */
.L_x_131:
[----:B------:R-:W-:Y:S01]  /*8500*/  ISETP.NE.AND P0, PT, R102, RZ, PT ;  /* 0x000000ff6600720c */ /* 0x000fe20003f05270 */
[----:B------:R-:W-:Y:S05]  /*8510*/  WARPSYNC.ALL ;  /* 0x0000000000007948 */ /* 0x000fea0003800000 */
[----:B------:R-:W-:Y:S01]  /*8520*/  R2UR UR4, R48 ;  /* 0x00000000300472ca */ /* 0x000fe200000e0000 */
[----:B------:R-:W-:Y:S01]  /*8530*/  BSSY.RECONVERGENT B0, `(.L_x_132) ;  /* 0x000008c000007945 */ /* 0x000fe20003800200 */
[----:B------:R-:W-:Y:S02]  /*8540*/  R2UR UR5, R64 ;  /* 0x00000000400572ca */ /* 0x000fe400000e0000 */
[C---:B-1----:R-:W-:Y:S02]  /*8550*/  SHF.L.U32 R0, R56.reuse, 0x10, RZ ;  /* 0x0000001038007819 */ /* 0x042fe400000006ff */
[----:B----4-:R-:W-:Y:S02]  /*8560*/  LOP3.LUT R2, R56, 0xffff0000, RZ, 0xc0, !PT ;  /* 0xffff000038027812 */ /* 0x010fe400078ec0ff */
[C---:B------:R-:W-:Y:S02]  /*8570*/  SHF.L.U32 R3, R57.reuse, 0x10, RZ ;  /* 0x0000001039037819 */ /* 0x040fe400000006ff */
[----:B------:R-:W-:Y:S02]  /*8580*/  LOP3.LUT R48, R57, 0xffff0000, RZ, 0xc0, !PT ;  /* 0xffff000039307812 */ /* 0x000fe400078ec0ff */
[C---:B------:R-:W-:Y:S01]  /*8590*/  SHF.L.U32 R50, R58.reuse, 0x10, RZ ;  /* 0x000000103a327819 */ /* 0x040fe200000006ff */
[----:B------:R-:W1:Y:S01]  /*85a0*/  LDTM.x32 R4, tmem[UR4+0x60] ;  /* 0x00006004000479ee */ /* 0x000e6200082c0000 */
[----:B------:R-:W-:Y:S01]  /*85b0*/  LOP3.LUT R51, R58, 0xffff0000, RZ, 0xc0, !PT ;  /* 0xffff00003a337812 */ /* 0x000fe200078ec0ff */
[----:B------:R-:W-:Y:S01]  /*85c0*/  NOP ;  /* 0x0000000000007918 */ /* 0x000fe20000000000 */
[C---:B------:R-:W-:Y:S01]  /*85d0*/  SHF.L.U32 R52, R59.reuse, 0x10, RZ ;  /* 0x000000103b347819 */ /* 0x040fe200000006ff */
[----:B------:R-:W-:Y:S01]  /*85e0*/  UIADD3 UR5, UPT, UPT, UR5, 0x150, URZ ;  /* 0x0000015005057890 */ /* 0x000fe2000fffe0ff */
[----:B------:R-:W-:Y:S02]  /*85f0*/  LOP3.LUT R53, R59, 0xffff0000, RZ, 0xc0, !PT ;  /* 0xffff00003b357812 */ /* 0x000fe400078ec0ff */
[C---:B------:R-:W-:Y:S01]  /*8600*/  SHF.L.U32 R54, R60.reuse, 0x10, RZ ;  /* 0x000000103c367819 */ /* 0x040fe200000006ff */
[----:B------:R-:W-:Y:S01]  /*8610*/  UPRMT UR5, UR37, 0x654, UR5 ;  /* 0x0000065425057896 */ /* 0x000fe20008000005 */
[----:B------:R-:W-:Y:S02]  /*8620*/  LOP3.LUT R55, R60, 0xffff0000, RZ, 0xc0, !PT ;  /* 0xffff00003c377812 */ /* 0x000fe400078ec0ff */
[C---:B------:R-:W-:Y:S02]  /*8630*/  SHF.L.U32 R56, R61.reuse, 0x10, RZ ;  /* 0x000000103d387819 */ /* 0x040fe400000006ff */
[----:B------:R-:W-:Y:S02]  /*8640*/  LOP3.LUT R57, R61, 0xffff0000, RZ, 0xc0, !PT ;  /* 0xffff00003d397812 */ /* 0x000fe400078ec0ff */
[C---:B------:R-:W-:Y:S02]  /*8650*/  SHF.L.U32 R58, R62.reuse, 0x10, RZ ;  /* 0x000000103e3a7819 */ /* 0x040fe400000006ff */
[----:B------:R-:W-:Y:S01]  /*8660*/  LOP3.LUT R59, R62, 0xffff0000, RZ, 0xc0, !PT ;  /* 0xffff00003e3b7812 */ /* 0x000fe200078ec0ff */
[----:B-1----:R-:W-:Y:S01]  /*8670*/  SYNCS.ARRIVE.TRANS64.RED.A1T0 RZ, [UR5], RZ ;  /* 0x000000ffffff79a7 */ /* 0x002fe20008100405 */
[C---:B------:R-:W-:Y:S02]  /*8680*/  SHF.L.U32 R60, R63.reuse, 0x10, RZ ;  /* 0x000000103f3c7819 */ /* 0x040fe400000006ff */
[----:B------:R-:W-:Y:S02]  /*8690*/  LOP3.LUT R61, R63, 0xffff0000, RZ, 0xc0, !PT ;  /* 0xffff00003f3d7812 */ /* 0x000fe400078ec0ff */
[C---:B------:R-:W-:Y:S01]  /*86a0*/  SHF.L.U32 R62, R68.reuse, 0x10, RZ ;  /* 0x00000010443e7819 */ /* 0x040fe200000006ff */
[C---:B------:R-:W-:Y:S01]  /*86b0*/  FMUL R4, R47.reuse, R4 ;  /* 0x000000042f047220 */ /* 0x040fe20000400000 */
[C---:B------:R-:W-:Y:S01]  /*86c0*/  FMUL R5, R47.reuse, R5 ;  /* 0x000000052f057220 */ /* 0x040fe20000400000 */
[----:B------:R-:W-:Y:S01]  /*86d0*/  FMUL R6, R47, R6 ;  /* 0x000000062f067220 */ /* 0x000fe20000400000 */
[----:B------:R-:W-:Y:S01]  /*86e0*/  LOP3.LUT R63, R68, 0xffff0000, RZ, 0xc0, !PT ;  /* 0xffff0000443f7812 */ /* 0x000fe200078ec0ff */
[C---:B------:R-:W-:Y:S01]  /*86f0*/  FFMA R4, R49.reuse, R0, R4 ;  /* 0x0000000031047223 */ /* 0x040fe20000000004 */
[----:B------:R-:W-:Y:S01]  /*8700*/  FFMA R5, R49, R2, R5 ;  /* 0x0000000231057223 */ /* 0x000fe20000000005 */
[----:B------:R-:W-:Y:S01]  /*8710*/  SHF.L.U32 R64, R69, 0x10, RZ ;  /* 0x0000001045407819 */ /* 0x000fe200000006ff */
[----:B------:R-:W-:Y:S01]  /*8720*/  FFMA R6, R49, R3, R6 ;  /* 0x0000000331067223 */ /* 0x000fe20000000006 */
[----:B------:R-:W-:Y:S01]  /*8730*/  FMUL R7, R47, R7 ;  /* 0x000000072f077220 */ /* 0x000fe20000400000 */
[----:B------:R-:W-:Y:S01]  /*8740*/  LOP3.LUT R65, R69, 0xffff0000, RZ, 0xc0, !PT ;  /* 0xffff000045417812 */ /* 0x000fe200078ec0ff */
[----:B------:R-:W-:Y:S01]  /*8750*/  FMUL R8, R47, R8 ;  /* 0x000000082f087220 */ /* 0x000fe20000400000 */
[----:B------:R-:W-:Y:S01]  /*8760*/  F2FP.BF16.F32.PACK_AB R4, R5, R4 ;  /* 0x000000040504723e */ /* 0x000fe200000010ff */
[----:B------:R-:W-:Y:S01]  /*8770*/  FFMA R7, R49, R48, R7 ;  /* 0x0000003031077223 */ /* 0x000fe20000000007 */
[----:B------:R-:W-:Y:S01]  /*8780*/  FMUL R9, R47, R9 ;  /* 0x000000092f097220 */ /* 0x000fe20000400000 */
[----:B------:R-:W-:Y:S01]  /*8790*/  FFMA R8, R49, R50, R8 ;  /* 0x0000003231087223 */ /* 0x000fe20000000008 */
[C---:B------:R-:W-:Y:S01]  /*87a0*/  SHF.L.U32 R66, R70.reuse, 0x10, RZ ;  /* 0x0000001046427819 */ /* 0x040fe200000006ff */
[----:B------:R-:W-:Y:S01]  /*87b0*/  FMUL R0, R47, R10 ;  /* 0x0000000a2f007220 */ /* 0x000fe20000400000 */
[----:B------:R-:W-:Y:S01]  /*87c0*/  F2FP.BF16.F32.PACK_AB R5, R7, R6 ;  /* 0x000000060705723e */ /* 0x000fe200000010ff */
[----:B------:R-:W-:Y:S01]  /*87d0*/  FFMA R9, R49, R51, R9 ;  /* 0x0000003331097223 */ /* 0x000fe20000000009 */
[----:B------:R-:W-:Y:S01]  /*87e0*/  FMUL R2, R47, R11 ;  /* 0x0000000b2f027220 */ /* 0x000fe20000400000 */
[----:B------:R-:W-:Y:S01]  /*87f0*/  FFMA R0, R49, R52, R0 ;  /* 0x0000003431007223 */ /* 0x000fe20000000000 */
[----:B------:R-:W-:Y:S01]  /*8800*/  LOP3.LUT R67, R70, 0xffff0000, RZ, 0xc0, !PT ;  /* 0xffff000046437812 */ /* 0x000fe200078ec0ff */
[----:B------:R-:W-:Y:S01]  /*8810*/  FMUL R3, R47, R12 ;  /* 0x0000000c2f037220 */ /* 0x000fe20000400000 */
[----:B------:R-:W-:Y:S01]  /*8820*/  F2FP.BF16.F32.PACK_AB R6, R9, R8 ;  /* 0x000000080906723e */ /* 0x000fe200000010ff */
[----:B------:R-:W-:Y:S01]  /*8830*/  FFMA R2, R49, R53, R2 ;  /* 0x0000003531027223 */ /* 0x000fe20000000002 */
[----:B------:R-:W-:Y:S01]  /*8840*/  FMUL R10, R47, R13 ;  /* 0x0000000d2f0a7220 */ /* 0x000fe20000400000 */
[----:B------:R-:W-:Y:S01]  /*8850*/  FFMA R3, R49, R54, R3 ;  /* 0x0000003631037223 */ /* 0x000fe20000000003 */
[----:B------:R-:W-:Y:S01]  /*8860*/  SHF.L.U32 R68, R71, 0x10, RZ ;  /* 0x0000001047447819 */ /* 0x000fe200000006ff */
[----:B------:R-:W-:Y:S01]  /*8870*/  FMUL R11, R47, R14 ;  /* 0x0000000e2f0b7220 */ /* 0x000fe20000400000 */
[----:B------:R-:W-:Y:S01]  /*8880*/  F2FP.BF16.F32.PACK_AB R7, R2, R0 ;  /* 0x000000000207723e */ /* 0x000fe200000010ff */
[----:B------:R-:W-:Y:S01]  /*8890*/  FFMA R10, R49, R55, R10 ;  /* 0x00000037310a7223 */ /* 0x000fe2000000000a */
[C---:B------:R-:W-:Y:S01]  /*88a0*/  FMUL R15, R47.reuse, R15 ;  /* 0x0000000f2f0f7220 */ /* 0x040fe20000400000 */
[C---:B------:R-:W-:Y:S01]  /*88b0*/  FMUL R12, R47.reuse, R16 ;  /* 0x000000102f0c7220 */ /* 0x040fe20000400000 */
[----:B------:R-:W-:Y:S01]  /*88c0*/  FMUL R13, R47, R17 ;  /* 0x000000112f0d7220 */ /* 0x000fe20000400000 */
[----:B------:R1:W-:Y:S01]  /*88d0*/  STS.128 [R100+0x6000], R4 ;  /* 0x0060000464007388 */ /* 0x0003e20000000c00 */
[----:B------:R-:W-:Y:S01]  /*88e0*/  LOP3.LUT R69, R71, 0xffff0000, RZ, 0xc0, !PT ;  /* 0xffff000047457812 */ /* 0x000fe200078ec0ff */
[C---:B------:R-:W-:Y:S01]  /*88f0*/  FFMA R11, R49.reuse, R56, R11 ;  /* 0x00000038310b7223 */ /* 0x040fe2000000000b */
[----:B------:R-:W-:Y:S01]  /*8900*/  SHF.L.U32 R70, R76, 0x10, RZ ;  /* 0x000000104c467819 */ /* 0x000fe200000006ff */
[C---:B------:R-:W-:Y:S01]  /*8910*/  FFMA R15, R49.reuse, R57, R15 ;  /* 0x00000039310f7223 */ /* 0x040fe2000000000f */
[----:B------:R-:W-:Y:S01]  /*8920*/  F2FP.BF16.F32.PACK_AB R8, R10, R3 ;  /* 0x000000030a08723e */ /* 0x000fe200000010ff */
[C---:B------:R-:W-:Y:S01]  /*8930*/  FFMA R12, R49.reuse, R58, R12 ;  /* 0x0000003a310c7223 */ /* 0x040fe2000000000c */
[----:B------:R-:W-:Y:S01]  /*8940*/  FFMA R13, R49, R59, R13 ;  /* 0x0000003b310d7223 */ /* 0x000fe2000000000d */
[C---:B------:R-:W-:Y:S01]  /*8950*/  FMUL R14, R47.reuse, R18 ;  /* 0x000000122f0e7220 */ /* 0x040fe20000400000 */
[C---:B------:R-:W-:Y:S01]  /*8960*/  FMUL R19, R47.reuse, R19 ;  /* 0x000000132f137220 */ /* 0x040fe20000400000 */
[C---:B------:R-:W-:Y:S01]  /*8970*/  FMUL R16, R47.reuse, R20 ;  /* 0x000000142f107220 */ /* 0x040fe20000400000 */
[----:B------:R-:W-:Y:S01]  /*8980*/  FMUL R17, R47, R21 ;  /* 0x000000152f117220 */ /* 0x000fe20000400000 */
[----:B------:R-:W-:Y:S01]  /*8990*/  FFMA R14, R49, R60, R14 ;  /* 0x0000003c310e7223 */ /* 0x000fe2000000000e */
        /* <DEDUP_REMOVED lines=9> */
[----:B------:R-:W-:Y:S01]  /*8a30*/  F2FP.BF16.F32.PACK_AB R9, R15, R11 ;  /* 0x0000000b0f09723e */ /* 0x000fe200000010ff */
[----:B------:R-:W-:Y:S01]  /*8a40*/  FFMA R23, R49, R65, R23 ;  /* 0x0000004131177223 */ /* 0x000fe20000000017 */
[----:B------:R-:W-:Y:S01]  /*8a50*/  FMUL R27, R47, R27 ;  /* 0x0000001b2f1b7220 */ /* 0x000fe20000400000 */
[----:B------:R-:W-:Y:S01]  /*8a60*/  F2FP.BF16.F32.PACK_AB R10, R13, R12 ;  /* 0x0000000c0d0a723e */ /* 0x000fe200000010ff */
[----:B------:R-:W-:Y:S01]  /*8a70*/  FFMA R20, R49, R66, R20 ;  /* 0x0000004231147223 */ /* 0x000fe20000000014 */
[----:B------:R-:W-:Y:S01]  /*8a80*/  F2FP.BF16.F32.PACK_AB R11, R19, R14 ;  /* 0x0000000e130b723e */ /* 0x000fe200000010ff */
[----:B------:R-:W-:Y:S01]  /*8a90*/  FMUL R24, R47, R28 ;  /* 0x0000001c2f187220 */ /* 0x000fe20000400000 */
[----:B------:R-:W-:Y:S01]  /*8aa0*/  LOP3.LUT R71, R76, 0xffff0000, RZ, 0xc0, !PT ;  /* 0xffff00004c477812 */ /* 0x000fe200078ec0ff */
[----:B------:R-:W-:Y:S01]  /*8ab0*/  FFMA R21, R49, R67, R21 ;  /* 0x0000004331157223 */ /* 0x000fe20000000015 */
[----:B------:R-:W-:Y:S01]  /*8ac0*/  SHF.L.U32 R72, R77, 0x10, RZ ;  /* 0x000000104d487819 */ /* 0x000fe200000006ff */
[----:B------:R1:W-:Y:S01]  /*8ad0*/  STS.128 [R99+0x6010], R8 ;  /* 0x0060100863007388 */ /* 0x0003e20000000c00 */
[----:B------:R-:W-:Y:S01]  /*8ae0*/  FMUL R25, R47, R29 ;  /* 0x0000001d2f197220 */ /* 0x000fe20000400000 */
[----:B------:R-:W-:Y:S01]  /*8af0*/  FFMA R22, R49, R68, R22 ;  /* 0x0000004431167223 */ /* 0x000fe20000000016 */
[----:B------:R-:W-:Y:S01]  /*8b00*/  LOP3.LUT R73, R77, 0xffff0000, RZ, 0xc0, !PT ;  /* 0xffff00004d497812 */ /* 0x000fe200078ec0ff */
[----:B------:R-:W-:Y:S01]  /*8b10*/  FMUL R26, R47, R30 ;  /* 0x0000001e2f1a7220 */ /* 0x000fe20000400000 */
[----:B------:R-:W-:Y:S01]  /*8b20*/  FFMA R27, R49, R69, R27 ;  /* 0x00000045311b7223 */ /* 0x000fe2000000001b */
[C---:B------:R-:W-:Y:S01]  /*8b30*/  SHF.L.U32 R74, R78.reuse, 0x10, RZ ;  /* 0x000000104e4a7819 */ /* 0x040fe200000006ff */
[----:B------:R-:W-:Y:S01]  /*8b40*/  FMUL R31, R47, R31 ;  /* 0x0000001f2f1f7220 */ /* 0x000fe20000400000 */
[----:B------:R-:W-:Y:S01]  /*8b50*/  FFMA R24, R49, R70, R24 ;  /* 0x0000004631187223 */ /* 0x000fe20000000018 */
[----:B------:R-:W-:Y:S01]  /*8b60*/  LOP3.LUT R75, R78, 0xffff0000, RZ, 0xc0, !PT ;  /* 0xffff00004e4b7812 */ /* 0x000fe200078ec0ff */
[----:B------:R-:W-:Y:S01]  /*8b70*/  FMUL R28, R47, R32 ;  /* 0x000000202f1c7220 */ /* 0x000fe20000400000 */
[----:B------:R-:W-:Y:S01]  /*8b80*/  FFMA R25, R49, R71, R25 ;  /* 0x0000004731197223 */ /* 0x000fe20000000019 */
[----:B------:R-:W-:Y:S01]  /*8b90*/  SHF.L.U32 R76, R79, 0x10, RZ ;  /* 0x000000104f4c7819 */ /* 0x000fe200000006ff */
[----:B------:R-:W-:Y:S01]  /*8ba0*/  FMUL R29, R47, R33 ;  /* 0x000000212f1d7220 */ /* 0x000fe20000400000 */
[----:B------:R-:W-:Y:S01]  /*8bb0*/  F2FP.BF16.F32.PACK_AB R16, R17, R16 ;  /* 0x000000101110723e */ /* 0x000fe200000010ff */
[----:B------:R-:W-:Y:S01]  /*8bc0*/  FFMA R26, R49, R72, R26 ;  /* 0x00000048311a7223 */ /* 0x000fe2000000001a */
[----:B------:R-:W-:Y:S01]  /*8bd0*/  LOP3.LUT R77, R79, 0xffff0000, RZ, 0xc0, !PT ;  /* 0xffff00004f4d7812 */ /* 0x000fe200078ec0ff */
        /* <DEDUP_REMOVED lines=33> */
.L_x_133:
[----:B------:R-:W-:Y:S05]  /*8df0*/  BSYNC.RECONVERGENT B0 ;  /* 0x0000000000007941 */ /* 0x000fea0003800200 */
.L_x_132:
[----:B------:R-:W-:Y:S01]  /*8e00*/  BAR.SYNC.DEFER_BLOCKING 0x1, 0x80 ;  /* 0x0042000000007b1d */ /* 0x000fe20000010000 */
[----:B------:R-:W-:Y:S01]  /*8e10*/  UISETP.NE.AND UP0, UPT, UR49, -0x4, UPT ;  /* 0xfffffffc3100788c */ /* 0x000fe2000bf05270 */
[----:B------:R-:W-:Y:S08]  /*8e20*/  IADD3 R45, PT, PT, R45, 0x1, RZ ;  /* 0x000000012d2d7810 */ /* 0x000ff00007ffe0ff */
[----:B------:R-:W-:Y:S05]  /*8e30*/  BRA.U !UP0, `(.L_x_134) ;  /* 0x0000000108287547 */ /* 0x000fea000b800000 */
[----:B------:R-:W-:Y:S01]  /*8e40*/  ISETP.NE.AND P0, PT, R107, RZ, PT ;  /* 0x000000ff6b00720c */ /* 0x000fe20003f05270 */
[----:B------:R-:W-:Y:S01]  /*8e50*/  IMAD.U32 R2, RZ, RZ, UR51 ;  /* 0x00000033ff027e24 */ /* 0x000fe2000f8e00ff */
[----:B------:R-:W-:Y:S01]  /*8e60*/  UIADD3 UR51, UPT, UPT, UR51, 0x1, URZ ;  /* 0x0000000133337890 */ /* 0x000fe2000fffe0ff */
[----:B------:R-:W-:Y:S03]  /*8e70*/  IMAD.U32 R0, RZ, RZ, UR37 ;  /* 0x00000025ff007e24 */ /* 0x000fe6000f8e00ff */
[----:B------:R-:W-:Y:S04]  /*8e80*/  UISETP.NE.AND UP0, UPT, UR51, 0x4, UPT ;  /* 0x000000043300788c */ /* 0x000fe8000bf05270 */
[----:B------:R-:W-:Y:S03]  /*8e90*/  USEL UR51, UR51, URZ, UP0 ;  /* 0x000000ff33337287 */ /* 0x000fe60008000000 */
[----:B------:R-:W-:Y:S05]  /*8ea0*/  @P0 LEA R2, R2, UR48, 0x3 ;  /* 0x0000003002020c11 */ /* 0x000fea000f8e18ff */
[----:B------:R-:W-:Y:S05]  /*8eb0*/  @P0 VIADD R2, R2, 0xe0 ;  /* 0x000000e002020836 */ /* 0x000fea0000000000 */
[----:B------:R-:W-:Y:S04]  /*8ec0*/  @P0 PRMT R0, R0, 0x654, R2 ;  /* 0x0000065400000816 */ /* 0x000fe80000000002 */
[----:B------:R2:W-:Y:S03]  /*8ed0*/  @P0 SYNCS.ARRIVE.TRANS64.RED.A1T0 RZ, [R0+URZ], RZ ;  /* 0x000000ff00ff09a7 */ /* 0x0005e600081004ff */
.L_x_134:
[----:B------:R-:W-:Y:S01]  /*8ee0*/  ISETP.NE.AND P2, PT, R103, RZ, PT ;  /* 0x000000ff6700720c */ /* 0x000fe20003f45270 */
[----:B------:R-:W-:Y:S01]  /*8ef0*/  UIADD3 UR49, UPT, UPT, UR49, 0x4, URZ ;  /* 0x0000000431317890 */ /* 0x000fe2000fffe0ff */
[----:B------:R-:W-:Y:S01]  /*8f00*/  ISETP.NE.AND P0, PT, R105, 0x2, PT ;  /* 0x000000026900780c */ /* 0x000fe20003f05270 */
[----:B------:R-:W-:Y:S01]  /*8f10*/  IMAD.IADD R14, R43, 0x1, R86 ;  /* 0x000000012b0e7824 */ /* 0x000fe200078e0256 */
[----:B------:R-:W-:Y:S01]  /*8f20*/  ISETP.NE.AND P1, PT, R45, 0x4, PT ;  /* 0x000000042d00780c */ /* 0x000fe20003f25270 */
[----:B------:R-:W-:Y:S01]  /*8f30*/  IMAD.IADD R15, R44, 0x1, R87 ;  /* 0x000000012c0f7824 */ /* 0x000fe200078e0257 */
[----:B------:R-:W-:Y:S02]  /*8f40*/  SEL R2, RZ, 0x1, P0 ;  /* 0x00000001ff027807 */ /* 0x000fe40000000000 */
[----:B--2---:R-:W-:Y:S02]  /*8f50*/  SEL R0, RZ, 0x1, P1 ;  /* 0x00000001ff007807 */ /* 0x004fe40000800000 */
[----:B------:R-:W-:Y:S02]  /*8f60*/  LOP3.LUT R95, R95, R2, RZ, 0x3c, !PT ;  /* 0x000000025f5f7212 */ /* 0x000fe400078e3cff */
[----:B------:R-:W-:Y:S02]  /*8f70*/  LOP3.LUT R96, R96, R0, RZ, 0x3c, !PT ;  /* 0x0000000060607212 */ /* 0x000fe400078e3cff */
[----:B------:R-:W-:Y:S02]  /*8f80*/  @P2 R2UR UR36, R94 ;  /* 0x000000005e2422ca */ /* 0x000fe400000e0000 */
[----:B------:R-:W-:Y:S02]  /*8f90*/  SEL R105, R105, RZ, P0 ;  /* 0x000000ff69697207 */ /* 0x000fe40000000000 */
[----:B------:R-:W-:Y:S01]  /*8fa0*/  SEL R45, R45, RZ, P1 ;  /* 0x000000ff2d2d7207 */ /* 0x000fe20000800000 */
[----:B------:R-:W-:Y:S10]  /*8fb0*/  @P2 BRA `(.L_x_135) ;  /* 0xffffffc000502947 */ /* 0x000ff4000383ffff */
[----:B------:R-:W-:-:S09]  /*8fc0*/  UISETP.NE.AND UP0, UPT, UR50, URZ, UPT ;  /* 0x000000ff3200728c */ /* 0x000fd2000bf05270 */
[----:B------:R-:W-:Y:S05]  /*8fd0*/  BRA.U !UP0, `(.L_x_136) ;  /* 0x0000000108487547 */ /* 0x000fea000b800000 */
[----:B------:R-:W2:Y:S02]  /*8fe0*/  LDCU.64 UR4, c[0x0][0x890] ;  /* 0x00011200ff0477ac */ /* 0x000ea40008000a00 */
[----:B--2---:R-:W-:-:S04]  /*8ff0*/  UISETP.NE.U32.AND UP0, UPT, UR4, URZ, UPT ;  /* 0x000000ff0400728c */ /* 0x004fc8000bf05070 */
[----:B------:R-:W-:-:S09]  /*9000*/  UISETP.NE.AND.EX UP0, UPT, UR5, URZ, UPT, UP0 ;  /* 0x000000ff0500728c */ /* 0x000fd2000bf05300 */
[----:B------:R-:W-:Y:S05]  /*9010*/  BRA.U UP0, `(.L_x_137) ;  /* 0x00000001000c7547 */ /* 0x000fea000b800000 */
[----:B------:R-:W-:-:S13]  /*9020*/  FSETP.NEU.AND P0, PT, R49, RZ, PT ;  /* 0x000000ff3100720b */ /* 0x000fda0003f0d000 */
[----:B------:R-:W-:Y:S05]  /*9030*/  @!P0 EXIT ;  /* 0x000000000000894d */ /* 0x000fea0003800000 */
[----:B------:R-:W-:Y:S05]  /*9040*/  BRA `(.L_x_136) ;  /* 0x00000000002c7947 */ /* 0x000fea0003800000 */
.L_x_137:
[----:B------:R-:W-:Y:S01]  /*9050*/  ISETP.NE.AND P0, PT, R104, RZ, PT ;  /* 0x000000ff6800720c */ /* 0x000fe20003f05270 */
[----:B------:R-:W-:-:S12]  /*9060*/  BSSY.RECONVERGENT B0, `(.L_x_136) ;  /* 0x0000009000007945 */ /* 0x000fd80003800200 */
[----:B------:R-:W-:Y:S05]  /*9070*/  @P0 BRA `(.L_x_138) ;  /* 0x0000000000140947 */ /* 0x000fea0003800000 */
[----:B------:R-:W2:Y:S02]  /*9080*/  LDCU.64 UR4, c[0x0][0x888] ;  /* 0x00011100ff0477ac */ /* 0x000ea40008000a00 */
[----:B--2---:R-:W-:-:S04]  /*9090*/  ISETP.NE.U32.AND P0, PT, RZ, UR4, PT ;  /* 0x00000004ff007c0c */ /* 0x004fc8000bf05070 */
[----:B------:R-:W-:-:S13]  /*90a0*/  ISETP.NE.AND.EX P0, PT, RZ, UR5, PT, P0 ;  /* 0x00000005ff007c0c */ /* 0x000fda000bf05300 */
[----:B------:R-:W-:Y:S05]  /*90b0*/  @!P0 EXIT ;  /* 0x000000000000894d */ /* 0x000fea0003800000 */
[----:B------:R-:W-:Y:S05]  /*90c0*/  BRA `(.L_x_139) ;  /* 0x0000000000087947 */ /* 0x000fea0003800000 */
.L_x_138:
[----:B------:R-:W-:-:S13]  /*90d0*/  FSETP.NEU.AND P0, PT, R49, RZ, PT ;  /* 0x000000ff3100720b */ /* 0x000fda0003f0d000 */
[----:B------:R-:W-:Y:S05]  /*90e0*/  @!P0 EXIT ;  /* 0x000000000000894d */ /* 0x000fea0003800000 */
.L_x_139:
[----:B------:R-:W-:Y:S05]  /*90f0*/  BSYNC.RECONVERGENT B0 ;  /* 0x0000000000007941 */ /* 0x000fea0003800200 */
.L_x_136:
[----:B------:R-:W-:Y:S01]  /*9100*/  ULEA UR4, UR51, UR48, 0x3 ;  /* 0x0000003033047291 */ /* 0x000fe2000f8e18ff */
[----:B------:R-:W-:-:S04]  /*9110*/  DEPBAR.LE SB0, 0x0 ;  /* 0x000080000000791a */ /* 0x000fc80000000000 */
[----:B------:R-:W-:-:S04]  /*9120*/  UIADD3 UR4, UPT, UPT, UR4, 0xe0, URZ ;  /* 0x000000e004047890 */ /* 0x000fc8000fffe0ff */
[----:B------:R-:W-:-:S09]  /*9130*/  UPRMT UR4, UR37, 0x654, UR4 ;  /* 0x0000065425047896 */ /* 0x000fd20008000004 */
[----:B------:R-:W-:Y:S01]  /*9140*/  SYNCS.ARRIVE.TRANS64.RED.A1T0 RZ, [UR4], RZ ;  /* 0x000000ffffff79a7 */ /* 0x000fe20008100404 */
[----:B------:R-:W-:Y:S05]  /*9150*/  EXIT ;  /* 0x000000000000794d */ /* 0x000fea0003800000 */
.L_x_20:
[----:B--2---:R2:W1:Y:S02]  /*9160*/  SYNCS.PHASECHK.TRANS64.TRYWAIT P0, [R2+URZ+0x180], R3 ;  /* 0x00018003020075a7 */ /* 0x00446400080011ff */
[----:B-1----:R-:W-:Y:S05]  /*9170*/  @!P0 NANOSLEEP.SYNCS 0x989680 ;  /* 0x009896800000895d */ /* 0x002fea0003900000 */
[----:B------:R-:W1:Y:S02]  /*9180*/  @!P0 SYNCS.PHASECHK.TRANS64 P0, [R2+URZ+0x180], R3 ;  /* 0x00018003020085a7 */ /* 0x000e6400080010ff */
[----:B-1----:R-:W-:Y:S05]  /*9190*/  @!P0 BRA `(.L_x_20) ;  /* 0xfffffffc00f08947 */ /* 0x002fea000383ffff */
[----:B------:R-:W-:Y:S05]  /*91a0*/  BRA `(.L_x_140) ;  /* 0xffffff8400587947 */ /* 0x000fea000383ffff */
.L_x_23:
[----:B-1----:R-:W-:-:S07]  /*91b0*/  MOV R2, UR33 ;  /* 0x0000002100027c02 */ /* 0x002fce0008000f00 */
.L_x_141:
[----:B-1----:R1:W2:Y:S02]  /*91c0*/  SYNCS.PHASECHK.TRANS64.TRYWAIT P0, [R2+URZ+0x60], R4 ;  /* 0x00006004020075a7 */ /* 0x0022a400080011ff */
[----:B--2---:R-:W-:Y:S05]  /*91d0*/  @!P0 NANOSLEEP.SYNCS 0x989680 ;  /* 0x009896800000895d */ /* 0x004fea0003900000 */
[----:B------:R-:W2:Y:S02]  /*91e0*/  @!P0 SYNCS.PHASECHK.TRANS64 P0, [R2+URZ+0x60], R4 ;  /* 0x00006004020085a7 */ /* 0x000ea400080010ff */
[----:B--2---:R-:W-:Y:S05]  /*91f0*/  @!P0 BRA `(.L_x_141) ;  /* 0xfffffffc00f08947 */ /* 0x004fea000383ffff */
[----:B------:R-:W-:Y:S05]  /*9200*/  BRA `(.L_x_22) ;  /* 0xffffff8400a87947 */ /* 0x000fea000383ffff */
.L_x_29:
[----:B-1----:R-:W-:-:S07]  /*9210*/  MOV R2, UR17 ;  /* 0x0000001100027c02 */ /* 0x002fce0008000f00 */
.L_x_142:
[----:B-1----:R1:W2:Y:S02]  /*9220*/  SYNCS.PHASECHK.TRANS64.TRYWAIT P0, [R2+URZ+0x60], R4 ;  /* 0x00006004020075a7 */ /* 0x0022a400080011ff */
[----:B--2---:R-:W-:Y:S05]  /*9230*/  @!P0 NANOSLEEP.SYNCS 0x989680 ;  /* 0x009896800000895d */ /* 0x004fea0003900000 */
[----:B------:R-:W2:Y:S02]  /*9240*/  @!P0 SYNCS.PHASECHK.TRANS64 P0, [R2+URZ+0x60], R4 ;  /* 0x00006004020085a7 */ /* 0x000ea400080010ff */
[----:B--2---:R-:W-:Y:S05]  /*9250*/  @!P0 BRA `(.L_x_142) ;  /* 0xfffffffc00f08947 */ /* 0x004fea000383ffff */
[----:B------:R-:W-:Y:S05]  /*9260*/  BRA `(.L_x_28) ;  /* 0xffffff88004c7947 */ /* 0x000fea000383ffff */
.L_x_33:
[----:B-1----:R1:W2:Y:S02]  /*9270*/  SYNCS.PHASECHK.TRANS64.TRYWAIT P0, [R2+URZ+0x110], R3 ;  /* 0x00011003020075a7 */ /* 0x0022a400080011ff */
[----:B--2---:R-:W-:Y:S05]  /*9280*/  @!P0 NANOSLEEP.SYNCS 0x989680 ;  /* 0x009896800000895d */ /* 0x004fea0003900000 */
[----:B------:R-:W2:Y:S02]  /*9290*/  @!P0 SYNCS.PHASECHK.TRANS64 P0, [R2+URZ+0x110], R3 ;  /* 0x00011003020085a7 */ /* 0x000ea400080010ff */
[----:B--2---:R-:W-:Y:S05]  /*92a0*/  @!P0 BRA `(.L_x_33) ;  /* 0xfffffffc00f08947 */ /* 0x004fea000383ffff */
[----:B------:R-:W-:Y:S05]  /*92b0*/  BRA `(.L_x_143) ;  /* 0xffffff8800d87947 */ /* 0x000fea000383ffff */
.L_x_37:
[----:B----4-:R-:W-:-:S07]  /*92c0*/  MOV R0, UR5 ;  /* 0x0000000500007c02 */ /* 0x010fce0008000f00 */
.L_x_144:
[----:B-1----:R1:W2:Y:S02]  /*92d0*/  SYNCS.PHASECHK.TRANS64.TRYWAIT P0, [R0+URZ], R2 ;  /* 0x00000002000075a7 */ /* 0x0022a400080011ff */
[----:B--2---:R-:W-:Y:S05]  /*92e0*/  @!P0 NANOSLEEP.SYNCS 0x989680 ;  /* 0x009896800000895d */ /* 0x004fea0003900000 */
[----:B------:R-:W2:Y:S02]  /*92f0*/  @!P0 SYNCS.PHASECHK.TRANS64 P0, [R0+URZ], R2 ;  /* 0x00000002000085a7 */ /* 0x000ea400080010ff */
[----:B--2---:R-:W-:Y:S05]  /*9300*/  @!P0 BRA `(.L_x_144) ;  /* 0xfffffffc00f08947 */ /* 0x004fea000383ffff */
[----:B------:R-:W-:Y:S05]  /*9310*/  BRA `(.L_x_145) ;  /* 0xffffff9000487947 */ /* 0x000fea000383ffff */
.L_x_38:
[----:B----4-:R-:W-:-:S07]  /*9320*/  MOV R0, UR5 ;  /* 0x0000000500007c02 */ /* 0x010fce0008000f00 */
.L_x_146:
[----:B-1----:R1:W2:Y:S02]  /*9330*/  SYNCS.PHASECHK.TRANS64.TRYWAIT P0, [R0+URZ], R3 ;  /* 0x00000003000075a7 */ /* 0x0022a400080011ff */
[----:B--2---:R-:W-:Y:S05]  /*9340*/  @!P0 NANOSLEEP.SYNCS 0x989680 ;  /* 0x009896800000895d */ /* 0x004fea0003900000 */
[----:B------:R-:W2:Y:S02]  /*9350*/  @!P0 SYNCS.PHASECHK.TRANS64 P0, [R0+URZ], R3 ;  /* 0x00000003000085a7 */ /* 0x000ea400080010ff */
[----:B--2---:R-:W-:Y:S05]  /*9360*/  @!P0 BRA `(.L_x_146) ;  /* 0xfffffffc00f08947 */ /* 0x004fea000383ffff */
[----:B------:R-:W-:Y:S05]  /*9370*/  BRA `(.L_x_147) ;  /* 0xffffff9000547947 */ /* 0x000fea000383ffff */
.L_x_39:
[----:B----4-:R-:W-:-:S07]  /*9380*/  MOV R0, UR5 ;  /* 0x0000000500007c02 */ /* 0x010fce0008000f00 */
.L_x_148:
[----:B-1----:R1:W2:Y:S02]  /*9390*/  SYNCS.PHASECHK.TRANS64.TRYWAIT P0, [R0+URZ], R3 ;  /* 0x00000003000075a7 */ /* 0x0022a400080011ff */
[----:B--2---:R-:W-:Y:S05]  /*93a0*/  @!P0 NANOSLEEP.SYNCS 0x989680 ;  /* 0x009896800000895d */ /* 0x004fea0003900000 */
[----:B------:R-:W2:Y:S02]  /*93b0*/  @!P0 SYNCS.PHASECHK.TRANS64 P0, [R0+URZ], R3 ;  /* 0x00000003000085a7 */ /* 0x000ea400080010ff */
[----:B--2---:R-:W-:Y:S05]  /*93c0*/  @!P0 BRA `(.L_x_148) ;  /* 0xfffffffc00f08947 */ /* 0x004fea000383ffff */
[----:B------:R-:W-:Y:S05]  /*93d0*/  BRA `(.L_x_149) ;  /* 0xffffff9000607947 */ /* 0x000fea000383ffff */
.L_x_40:
[----:B----4-:R-:W-:-:S07]  /*93e0*/  MOV R0, UR5 ;  /* 0x0000000500007c02 */ /* 0x010fce0008000f00 */
.L_x_150:
[----:B-1----:R1:W2:Y:S02]  /*93f0*/  SYNCS.PHASECHK.TRANS64.TRYWAIT P0, [R0+URZ], R3 ;  /* 0x00000003000075a7 */ /* 0x0022a400080011ff */
[----:B--2---:R-:W-:Y:S05]  /*9400*/  @!P0 NANOSLEEP.SYNCS 0x989680 ;  /* 0x009896800000895d */ /* 0x004fea0003900000 */
[----:B------:R-:W2:Y:S02]  /*9410*/  @!P0 SYNCS.PHASECHK.TRANS64 P0, [R0+URZ], R3 ;  /* 0x00000003000085a7 */ /* 0x000ea400080010ff */
[----:B--2---:R-:W-:Y:S05]  /*9420*/  @!P0 BRA `(.L_x_150) ;  /* 0xfffffffc00f08947 */ /* 0x004fea000383ffff */
[----:B------:R-:W-:Y:S05]  /*9430*/  BRA `(.L_x_151) ;  /* 0xffffff90006c7947 */ /* 0x000fea000383ffff */
.L_x_41:
[----:B----4-:R-:W-:-:S07]  /*9440*/  MOV R0, UR5 ;  /* 0x0000000500007c02 */ /* 0x010fce0008000f00 */
.L_x_152:
[----:B-1----:R1:W2:Y:S02]  /*9450*/  SYNCS.PHASECHK.TRANS64.TRYWAIT P0, [R0+URZ], R3 ;  /* 0x00000003000075a7 */ /* 0x0022a400080011ff */
[----:B--2---:R-:W-:Y:S05]  /*9460*/  @!P0 NANOSLEEP.SYNCS 0x989680 ;  /* 0x009896800000895d */ /* 0x004fea0003900000 */
[----:B------:R-:W2:Y:S02]  /*9470*/  @!P0 SYNCS.PHASECHK.TRANS64 P0, [R0+URZ], R3 ;  /* 0x00000003000085a7 */ /* 0x000ea400080010ff */
[----:B--2---:R-:W-:Y:S05]  /*9480*/  @!P0 BRA `(.L_x_152) ;  /* 0xfffffffc00f08947 */ /* 0x004fea000383ffff */
[----:B------:R-:W-:Y:S05]  /*9490*/  BRA `(.L_x_153) ;  /* 0xffffff9000787947 */ /* 0x000fea000383ffff */
.L_x_42:
[----:B----4-:R-:W-:-:S07]  /*94a0*/  MOV R0, UR5 ;  /* 0x0000000500007c02 */ /* 0x010fce0008000f00 */
.L_x_154:
[----:B-1----:R1:W2:Y:S02]  /*94b0*/  SYNCS.PHASECHK.TRANS64.TRYWAIT P0, [R0+URZ], R3 ;  /* 0x00000003000075a7 */ /* 0x0022a400080011ff */
[----:B--2---:R-:W-:Y:S05]  /*94c0*/  @!P0 NANOSLEEP.SYNCS 0x989680 ;  /* 0x009896800000895d */ /* 0x004fea0003900000 */
[----:B------:R-:W2:Y:S02]  /*94d0*/  @!P0 SYNCS.PHASECHK.TRANS64 P0, [R0+URZ], R3 ;  /* 0x00000003000085a7 */ /* 0x000ea400080010ff */
[----:B--2---:R-:W-:Y:S05]  /*94e0*/  @!P0 BRA `(.L_x_154) ;  /* 0xfffffffc00f08947 */ /* 0x004fea000383ffff */
[----:B------:R-:W-:Y:S05]  /*94f0*/  BRA `(.L_x_155) ;  /* 0xffffff9000847947 */ /* 0x000fea000383ffff */
.L_x_43:
[----:B----4-:R-:W-:-:S07]  /*9500*/  MOV R0, UR5 ;  /* 0x0000000500007c02 */ /* 0x010fce0008000f00 */
.L_x_156:
[----:B-1----:R1:W2:Y:S02]  /*9510*/  SYNCS.PHASECHK.TRANS64.TRYWAIT P0, [R0+URZ], R3 ;  /* 0x00000003000075a7 */ /* 0x0022a400080011ff */
[----:B--2---:R-:W-:Y:S05]  /*9520*/  @!P0 NANOSLEEP.SYNCS 0x989680 ;  /* 0x009896800000895d */ /* 0x004fea0003900000 */
[----:B------:R-:W2:Y:S02]  /*9530*/  @!P0 SYNCS.PHASECHK.TRANS64 P0, [R0+URZ], R3 ;  /* 0x00000003000085a7 */ /* 0x000ea400080010ff */
[----:B--2---:R-:W-:Y:S05]  /*9540*/  @!P0 BRA `(.L_x_156) ;  /* 0xfffffffc00f08947 */ /* 0x004fea000383ffff */
[----:B------:R-:W-:Y:S05]  /*9550*/  BRA `(.L_x_157) ;  /* 0xffffff9000907947 */ /* 0x000fea000383ffff */
.L_x_44:
[----:B----4-:R-:W-:-:S07]  /*9560*/  MOV R0, UR5 ;  /* 0x0000000500007c02 */ /* 0x010fce0008000f00 */
.L_x_158:
[----:B-1----:R1:W2:Y:S02]  /*9570*/  SYNCS.PHASECHK.TRANS64.TRYWAIT P0, [R0+URZ], R3 ;  /* 0x00000003000075a7 */ /* 0x0022a400080011ff */
[----:B--2---:R-:W-:Y:S05]  /*9580*/  @!P0 NANOSLEEP.SYNCS 0x989680 ;  /* 0x009896800000895d */ /* 0x004fea0003900000 */
[----:B------:R-:W2:Y:S02]  /*9590*/  @!P0 SYNCS.PHASECHK.TRANS64 P0, [R0+URZ], R3 ;  /* 0x00000003000085a7 */ /* 0x000ea400080010ff */
[----:B--2---:R-:W-:Y:S05]  /*95a0*/  @!P0 BRA `(.L_x_158) ;  /* 0xfffffffc00f08947 */ /* 0x004fea000383ffff */
[----:B------:R-:W-:Y:S05]  /*95b0*/  BRA `(.L_x_159) ;  /* 0xffffff90009c7947 */ /* 0x000fea000383ffff */
.L_x_45:
[----:B----4-:R-:W-:-:S07]  /*95c0*/  MOV R0, UR5 ;  /* 0x0000000500007c02 */ /* 0x010fce0008000f00 */
.L_x_160:
[----:B-1----:R1:W2:Y:S02]  /*95d0*/  SYNCS.PHASECHK.TRANS64.TRYWAIT P0, [R0+URZ], R3 ;  /* 0x00000003000075a7 */ /* 0x0022a400080011ff */
[----:B--2---:R-:W-:Y:S05]  /*95e0*/  @!P0 NANOSLEEP.SYNCS 0x989680 ;  /* 0x009896800000895d */ /* 0x004fea0003900000 */
[----:B------:R-:W2:Y:S02]  /*95f0*/  @!P0 SYNCS.PHASECHK.TRANS64 P0, [R0+URZ], R3 ;  /* 0x00000003000085a7 */ /* 0x000ea400080010ff */
[----:B--2---:R-:W-:Y:S05]  /*9600*/  @!P0 BRA `(.L_x_160) ;  /* 0xfffffffc00f08947 */ /* 0x004fea000383ffff */
[----:B------:R-:W-:Y:S05]  /*9610*/  BRA `(.L_x_161) ;  /* 0xffffff9000a87947 */ /* 0x000fea000383ffff */
.L_x_46:
[----:B----4-:R-:W-:-:S07]  /*9620*/  MOV R0, UR5 ;  /* 0x0000000500007c02 */ /* 0x010fce0008000f00 */
.L_x_162:
[----:B-1----:R1:W2:Y:S02]  /*9630*/  SYNCS.PHASECHK.TRANS64.TRYWAIT P0, [R0+URZ], R3 ;  /* 0x00000003000075a7 */ /* 0x0022a400080011ff */
[----:B--2---:R-:W-:Y:S05]  /*9640*/  @!P0 NANOSLEEP.SYNCS 0x989680 ;  /* 0x009896800000895d */ /* 0x004fea0003900000 */
[----:B------:R-:W2:Y:S02]  /*9650*/  @!P0 SYNCS.PHASECHK.TRANS64 P0, [R0+URZ], R3 ;  /* 0x00000003000085a7 */ /* 0x000ea400080010ff */
[----:B--2---:R-:W-:Y:S05]  /*9660*/  @!P0 BRA `(.L_x_162) ;  /* 0xfffffffc00f08947 */ /* 0x004fea000383ffff */
[----:B------:R-:W-:Y:S05]  /*9670*/  BRA `(.L_x_163) ;  /* 0xffffff9000b47947 */ /* 0x000fea000383ffff */
.L_x_47:
[----:B----4-:R-:W-:-:S07]  /*9680*/  MOV R0, UR5 ;  /* 0x0000000500007c02 */ /* 0x010fce0008000f00 */
.L_x_164:
[----:B-1----:R1:W2:Y:S02]  /*9690*/  SYNCS.PHASECHK.TRANS64.TRYWAIT P0, [R0+URZ], R3 ;  /* 0x00000003000075a7 */ /* 0x0022a400080011ff */
[----:B--2---:R-:W-:Y:S05]  /*96a0*/  @!P0 NANOSLEEP.SYNCS 0x989680 ;  /* 0x009896800000895d */ /* 0x004fea0003900000 */
[----:B------:R-:W2:Y:S02]  /*96b0*/  @!P0 SYNCS.PHASECHK.TRANS64 P0, [R0+URZ], R3 ;  /* 0x00000003000085a7 */ /* 0x000ea400080010ff */
[----:B--2---:R-:W-:Y:S05]  /*96c0*/  @!P0 BRA `(.L_x_164) ;  /* 0xfffffffc00f08947 */ /* 0x004fea000383ffff */
[----:B------:R-:W-:Y:S05]  /*96d0*/  BRA `(.L_x_165) ;  /* 0xffffff9000c07947 */ /* 0x000fea000383ffff */
.L_x_50:
[----:B-1----:R1:W2:Y:S02]  /*96e0*/  SYNCS.PHASECHK.TRANS64.TRYWAIT P0, [R0+URZ+0x170], R4 ;  /* 0x00017004000075a7 */ /* 0x0022a400080011ff */
[----:B--2---:R-:W-:Y:S05]  /*96f0*/  @!P0 NANOSLEEP.SYNCS 0x989680 ;  /* 0x009896800000895d */ /* 0x004fea0003900000 */
[----:B------:R-:W2:Y:S02]  /*9700*/  @!P0 SYNCS.PHASECHK.TRANS64 P0, [R0+URZ+0x170], R4 ;  /* 0x00017004000085a7 */ /* 0x000ea400080010ff */
[----:B--2---:R-:W-:Y:S05]  /*9710*/  @!P0 BRA `(.L_x_50) ;  /* 0xfffffffc00f08947 */ /* 0x004fea000383ffff */
[----:B------:R-:W-:Y:S05]  /*9720*/  BRA `(.L_x_166) ;  /* 0xffffff94001c7947 */ /* 0x000fea000383ffff */
.L_x_51:
[----:B------:R-:W-:-:S07]  /*9730*/  MOV R0, UR5 ;  /* 0x0000000500007c02 */ /* 0x000fce0008000f00 */
.L_x_167:
[----:B-1----:R1:W2:Y:S02]  /*9740*/  SYNCS.PHASECHK.TRANS64.TRYWAIT P0, [R0+URZ+0x120], R5 ;  /* 0x00012005000075a7 */ /* 0x0022a400080011ff */
[----:B--2---:R-:W-:Y:S05]  /*9750*/  @!P0 NANOSLEEP.SYNCS 0x989680 ;  /* 0x009896800000895d */ /* 0x004fea0003900000 */
[----:B------:R-:W2:Y:S02]  /*9760*/  @!P0 SYNCS.PHASECHK.TRANS64 P0, [R0+URZ+0x120], R5 ;  /* 0x00012005000085a7 */ /* 0x000ea400080010ff */
[----:B--2---:R-:W-:Y:S05]  /*9770*/  @!P0 BRA `(.L_x_167) ;  /* 0xfffffffc00f08947 */ /* 0x004fea000383ffff */
[----:B------:R-:W-:Y:S05]  /*9780*/  BRA `(.L_x_168) ;  /* 0xffffff94002c7947 */ /* 0x000fea000383ffff */
.L_x_52:
[----:B-1----:R1:W2:Y:S02]  /*9790*/  SYNCS.PHASECHK.TRANS64.TRYWAIT P1, [R0+URZ+0x110], R4 ;  /* 0x00011004000075a7 */ /* 0x0022a400080211ff */
[----:B--2---:R-:W-:Y:S05]  /*97a0*/  @!P1 NANOSLEEP.SYNCS 0x989680 ;  /* 0x009896800000995d */ /* 0x004fea0003900000 */
[----:B------:R-:W2:Y:S02]  /*97b0*/  @!P1 SYNCS.PHASECHK.TRANS64 P1, [R0+URZ+0x110], R4 ;  /* 0x00011004000095a7 */ /* 0x000ea400080210ff */
[----:B--2---:R-:W-:Y:S05]  /*97c0*/  @!P1 BRA `(.L_x_52) ;  /* 0xfffffffc00f09947 */ /* 0x004fea000383ffff */
[----:B------:R-:W-:Y:S05]  /*97d0*/  BRA `(.L_x_169) ;  /* 0xffffff94005c7947 */ /* 0x000fea000383ffff */
.L_x_55:
[----:B------:R-:W-:-:S07]  /*97e0*/  MOV R0, UR5 ;  /* 0x0000000500007c02 */ /* 0x000fce0008000f00 */
.L_x_170:
[----:B-1----:R1:W2:Y:S02]  /*97f0*/  SYNCS.PHASECHK.TRANS64.TRYWAIT P0, [R0+URZ+0x120], R2 ;  /* 0x00012002000075a7 */ /* 0x0022a400080011ff */
[----:B--2---:R-:W-:Y:S05]  /*9800*/  @!P0 NANOSLEEP.SYNCS 0x989680 ;  /* 0x009896800000895d */ /* 0x004fea0003900000 */
[----:B------:R-:W2:Y:S02]  /*9810*/  @!P0 SYNCS.PHASECHK.TRANS64 P0, [R0+URZ+0x120], R2 ;  /* 0x00012002000085a7 */ /* 0x000ea400080010ff */
[----:B--2---:R-:W-:Y:S05]  /*9820*/  @!P0 BRA `(.L_x_170) ;  /* 0xfffffffc00f08947 */ /* 0x004fea000383ffff */
[----:B------:R-:W-:Y:S05]  /*9830*/  BRA `(.L_x_54) ;  /* 0xffffff9400b07947 */ /* 0x000fea000383ffff */
.L_x_62:
[----:B-1----:R1:W2:Y:S02]  /*9840*/  SYNCS.PHASECHK.TRANS64.TRYWAIT P1, [R0+URZ+0x110], R2 ;  /* 0x00011002000075a7 */ /* 0x0022a400080211ff */
[----:B--2---:R-:W-:Y:S05]  /*9850*/  @!P1 NANOSLEEP.SYNCS 0x989680 ;  /* 0x009896800000995d */ /* 0x004fea0003900000 */
[----:B------:R-:W2:Y:S02]  /*9860*/  @!P1 SYNCS.PHASECHK.TRANS64 P1, [R0+URZ+0x110], R2 ;  /* 0x00011002000095a7 */ /* 0x000ea400080210ff */
[----:B--2---:R-:W-:Y:S05]  /*9870*/  @!P1 BRA `(.L_x_62) ;  /* 0xfffffffc00f09947 */ /* 0x004fea000383ffff */
[----:B------:R-:W-:Y:S05]  /*9880*/  BRA `(.L_x_171) ;  /* 0xffffff9c00107947 */ /* 0x000fea000383ffff */
.L_x_63:
[----:B------:R-:W-:-:S07]  /*9890*/  MOV R2, UR8 ;  /* 0x0000000800027c02 */ /* 0x000fce0008000f00 */
.L_x_172:
[----:B-1----:R1:W2:Y:S02]  /*98a0*/  SYNCS.PHASECHK.TRANS64.TRYWAIT P0, [R2+URZ+0x150], R0 ;  /* 0x00015000020075a7 */ /* 0x0022a400080011ff */
[----:B--2---:R-:W-:Y:S05]  /*98b0*/  @!P0 NANOSLEEP.SYNCS 0x989680 ;  /* 0x009896800000895d */ /* 0x004fea0003900000 */
[----:B------:R-:W2:Y:S02]  /*98c0*/  @!P0 SYNCS.PHASECHK.TRANS64 P0, [R2+URZ+0x150], R0 ;  /* 0x00015000020085a7 */ /* 0x000ea400080010ff */
[----:B--2---:R-:W-:Y:S05]  /*98d0*/  @!P0 BRA `(.L_x_172) ;  /* 0xfffffffc00f08947 */ /* 0x004fea000383ffff */
[----:B------:R-:W-:Y:S05]  /*98e0*/  BRA `(.L_x_173) ;  /* 0xffffff9c00487947 */ /* 0x000fea000383ffff */
.L_x_66:
[----:B------:R-:W-:Y:S07]  /*98f0*/  MOV R0, UR7 ;  /* 0x0000000700007c02 */ /* 0x000fee0008000f00 */
.L_x_174:
[----:B-1----:R1:W2:Y:S02]  /*9900*/  SYNCS.PHASECHK.TRANS64.TRYWAIT P0, [R0+URZ], R2 ;  /* 0x00000002000075a7 */ /* 0x0022a400080011ff */
[----:B--2---:R-:W-:Y:S05]  /*9910*/  @!P0 NANOSLEEP.SYNCS 0x989680 ;  /* 0x009896800000895d */ /* 0x004fea0003900000 */
[----:B------:R-:W2:Y:S02]  /*9920*/  @!P0 SYNCS.PHASECHK.TRANS64 P0, [R0+URZ], R2 ;  /* 0x00000002000085a7 */ /* 0x000ea400080010ff */
[----:B--2---:R-:W-:Y:S05]  /*9930*/  @!P0 BRA `(.L_x_174) ;  /* 0xfffffffc00f08947 */ /* 0x004fea000383ffff */
[----:B------:R-:W-:Y:S05]  /*9940*/  BRA `(.L_x_65) ;  /* 0xffffff9c00647947 */ /* 0x000fea000383ffff */
.L_x_69:
[----:B------:R-:W-:-:S07]  /*9950*/  MOV R0, UR5 ;  /* 0x0000000500007c02 */ /* 0x000fce0008000f00 */
.L_x_175:
[----:B--2---:R2:W3:Y:S02]  /*9960*/  SYNCS.PHASECHK.TRANS64.TRYWAIT P0, [R0+URZ], R2 ;  /* 0x00000002000075a7 */ /* 0x0044e400080011ff */
[----:B---3--:R-:W-:Y:S05]  /*9970*/  @!P0 NANOSLEEP.SYNCS 0x989680 ;  /* 0x009896800000895d */ /* 0x008fea0003900000 */
[----:B------:R-:W3:Y:S02]  /*9980*/  @!P0 SYNCS.PHASECHK.TRANS64 P0, [R0+URZ], R2 ;  /* 0x00000002000085a7 */ /* 0x000ee400080010ff */
[----:B---3--:R-:W-:Y:S05]  /*9990*/  @!P0 BRA `(.L_x_175) ;  /* 0xfffffffc00f08947 */ /* 0x008fea000383ffff */
[----:B------:R-:W-:Y:S05]  /*99a0*/  BRA `(.L_x_176) ;  /* 0xffffffa000187947 */ /* 0x000fea000383ffff */
.L_x_70:
[----:B------:R-:W-:-:S07]  /*99b0*/  MOV R0, UR5 ;  /* 0x0000000500007c02 */ /* 0x000fce0008000f00 */
.L_x_177:
[----:B-1----:R1:W2:Y:S02]  /*99c0*/  SYNCS.PHASECHK.TRANS64.TRYWAIT P0, [R0+URZ], R3 ;  /* 0x00000003000075a7 */ /* 0x0022a400080011ff */
[----:B--2---:R-:W-:Y:S05]  /*99d0*/  @!P0 NANOSLEEP.SYNCS 0x989680 ;  /* 0x009896800000895d */ /* 0x004fea0003900000 */
[----:B------:R-:W2:Y:S02]  /*99e0*/  @!P0 SYNCS.PHASECHK.TRANS64 P0, [R0+URZ], R3 ;  /* 0x00000003000085a7 */ /* 0x000ea400080010ff */
[----:B--2---:R-:W-:Y:S05]  /*99f0*/  @!P0 BRA `(.L_x_177) ;  /* 0xfffffffc00f08947 */ /* 0x004fea000383ffff */
[----:B------:R-:W-:Y:S05]  /*9a00*/  BRA `(.L_x_178) ;  /* 0xffffffa000247947 */ /* 0x000fea000383ffff */
.L_x_71:
[----:B------:R-:W-:-:S07]  /*9a10*/  MOV R0, UR5 ;  /* 0x0000000500007c02 */ /* 0x000fce0008000f00 */
.L_x_179:
[----:B-1----:R1:W2:Y:S02]  /*9a20*/  SYNCS.PHASECHK.TRANS64.TRYWAIT P0, [R0+URZ], R3 ;  /* 0x00000003000075a7 */ /* 0x0022a400080011ff */
[----:B--2---:R-:W-:Y:S05]  /*9a30*/  @!P0 NANOSLEEP.SYNCS 0x989680 ;  /* 0x009896800000895d */ /* 0x004fea0003900000 */
[----:B------:R-:W2:Y:S02]  /*9a40*/  @!P0 SYNCS.PHASECHK.TRANS64 P0, [R0+URZ], R3 ;  /* 0x00000003000085a7 */ /* 0x000ea400080010ff */
[----:B--2---:R-:W-:Y:S05]  /*9a50*/  @!P0 BRA `(.L_x_179) ;  /* 0xfffffffc00f08947 */ /* 0x004fea000383ffff */
[----:B------:R-:W-:Y:S05]  /*9a60*/  BRA `(.L_x_180) ;  /* 0xffffffa000307947 */ /* 0x000fea000383ffff */
.L_x_72:
[----:B-1----:R-:W-:-:S07]  /*9a70*/  MOV R0, UR7 ;  /* 0x0000000700007c02 */ /* 0x002fce0008000f00 */
.L_x_181:
[----:B-1----:R1:W2:Y:S02]  /*9a80*/  SYNCS.PHASECHK.TRANS64.TRYWAIT P0, [R0+URZ], R2 ;  /* 0x00000002000075a7 */ /* 0x0022a400080011ff */
[----:B--2---:R-:W-:Y:S05]  /*9a90*/  @!P0 NANOSLEEP.SYNCS 0x989680 ;  /* 0x009896800000895d */ /* 0x004fea0003900000 */
[----:B------:R-:W2:Y:S02]  /*9aa0*/  @!P0 SYNCS.PHASECHK.TRANS64 P0, [R0+URZ], R2 ;  /* 0x00000002000085a7 */ /* 0x000ea400080010ff */
[----:B--2---:R-:W-:Y:S05]  /*9ab0*/  @!P0 BRA `(.L_x_181) ;  /* 0xfffffffc00f08947 */ /* 0x004fea000383ffff */
[----:B------:R-:W-:Y:S05]  /*9ac0*/  BRA `(.L_x_182) ;  /* 0xffffffa0003c7947 */ /* 0x000fea000383ffff */
.L_x_77:
[----:B--2---:R2:W3:Y:S02]  /*9ad0*/  SYNCS.PHASECHK.TRANS64.TRYWAIT P0, [R0+URZ+0x110], R2 ;  /* 0x00011002000075a7 */ /* 0x0044e400080011ff */
[----:B---3--:R-:W-:Y:S05]  /*9ae0*/  @!P0 NANOSLEEP.SYNCS 0x989680 ;  /* 0x009896800000895d */ /* 0x008fea0003900000 */
[----:B------:R-:W3:Y:S02]  /*9af0*/  @!P0 SYNCS.PHASECHK.TRANS64 P0, [R0+URZ+0x110], R2 ;  /* 0x00011002000085a7 */ /* 0x000ee400080010ff */
[----:B---3--:R-:W-:Y:S05]  /*9b00*/  @!P0 BRA `(.L_x_77) ;  /* 0xfffffffc00f08947 */ /* 0x008fea000383ffff */
[----:B------:R-:W-:Y:S05]  /*9b10*/  BRA `(.L_x_183) ;  /* 0xffffffa400487947 */ /* 0x000fea000383ffff */
.L_x_80:
[----:B------:R-:W-:Y:S07]  /*9b20*/  MOV R0, UR7 ;  /* 0x0000000700007c02 */ /* 0x000fee0008000f00 */
.L_x_184:
[----:B--2---:R2:W3:Y:S02]  /*9b30*/  SYNCS.PHASECHK.TRANS64.TRYWAIT P0, [R0+URZ+0x108], R2 ;  /* 0x00010802000075a7 */ /* 0x0044e400080011ff */
[----:B---3--:R-:W-:Y:S05]  /*9b40*/  @!P0 NANOSLEEP.SYNCS 0x989680 ;  /* 0x009896800000895d */ /* 0x008fea0003900000 */
[----:B------:R-:W3:Y:S02]  /*9b50*/  @!P0 SYNCS.PHASECHK.TRANS64 P0, [R0+URZ+0x108], R2 ;  /* 0x00010802000085a7 */ /* 0x000ee400080010ff */
[----:B---3--:R-:W-:Y:S05]  /*9b60*/  @!P0 BRA `(.L_x_184) ;  /* 0xfffffffc00f08947 */ /* 0x008fea000383ffff */
[----:B------:R-:W-:Y:S05]  /*9b70*/  BRA `(.L_x_79) ;  /* 0xffffffa800287947 */ /* 0x000fea000383ffff */
.L_x_83:
[----:B------:R-:W-:Y:S07]  /*9b80*/  MOV R0, UR7 ;  /* 0x0000000700007c02 */ /* 0x000fee0008000f00 */
.L_x_185:
[----:B-1----:R1:W2:Y:S02]  /*9b90*/  SYNCS.PHASECHK.TRANS64.TRYWAIT P0, [R0+URZ+0xe0], R14 ;  /* 0x0000e00e000075a7 */ /* 0x0022a400080011ff */
[----:B--2---:R-:W-:Y:S05]  /*9ba0*/  @!P0 NANOSLEEP.SYNCS 0x989680 ;  /* 0x009896800000895d */ /* 0x004fea0003900000 */
[----:B------:R-:W2:Y:S02]  /*9bb0*/  @!P0 SYNCS.PHASECHK.TRANS64 P0, [R0+URZ+0xe0], R14 ;  /* 0x0000e00e000085a7 */ /* 0x000ea400080010ff */
[----:B--2---:R-:W-:Y:S05]  /*9bc0*/  @!P0 BRA `(.L_x_185) ;  /* 0xfffffffc00f08947 */ /* 0x004fea000383ffff */
[----:B------:R-:W-:Y:S05]  /*9bd0*/  BRA `(.L_x_186) ;  /* 0xffffffa800a07947 */ /* 0x000fea000383ffff */
.L_x_84:
[----:B------:R-:W-:Y:S07]  /*9be0*/  MOV R0, UR7 ;  /* 0x0000000700007c02 */ /* 0x000fee0008000f00 */
.L_x_187:
[----:B-1----:R1:W2:Y:S02]  /*9bf0*/  SYNCS.PHASECHK.TRANS64.TRYWAIT P0, [R0+URZ+0xe8], R14 ;  /* 0x0000e80e000075a7 */ /* 0x0022a400080011ff */
[----:B--2---:R-:W-:Y:S05]  /*9c00*/  @!P0 NANOSLEEP.SYNCS 0x989680 ;  /* 0x009896800000895d */ /* 0x004fea0003900000 */
[----:B------:R-:W2:Y:S02]  /*9c10*/  @!P0 SYNCS.PHASECHK.TRANS64 P0, [R0+URZ+0xe8], R14 ;  /* 0x0000e80e000085a7 */ /* 0x000ea400080010ff */
[----:B--2---:R-:W-:Y:S05]  /*9c20*/  @!P0 BRA `(.L_x_187) ;  /* 0xfffffffc00f08947 */ /* 0x004fea000383ffff */
[----:B------:R-:W-:Y:S05]  /*9c30*/  BRA `(.L_x_188) ;  /* 0xffffffa800d87947 */ /* 0x000fea000383ffff */
.L_x_85:
[----:B------:R-:W-:Y:S07]  /*9c40*/  MOV R0, UR7 ;  /* 0x0000000700007c02 */ /* 0x000fee0008000f00 */
.L_x_189:
[----:B-1----:R1:W2:Y:S02]  /*9c50*/  SYNCS.PHASECHK.TRANS64.TRYWAIT P0, [R0+URZ+0xf0], R14 ;  /* 0x0000f00e000075a7 */ /* 0x0022a400080011ff */
[----:B--2---:R-:W-:Y:S05]  /*9c60*/  @!P0 NANOSLEEP.SYNCS 0x989680 ;  /* 0x009896800000895d */ /* 0x004fea0003900000 */
[----:B------:R-:W2:Y:S02]  /*9c70*/  @!P0 SYNCS.PHASECHK.TRANS64 P0, [R0+URZ+0xf0], R14 ;  /* 0x0000f00e000085a7 */ /* 0x000ea400080010ff */
[----:B--2---:R-:W-:Y:S05]  /*9c80*/  @!P0 BRA `(.L_x_189) ;  /* 0xfffffffc00f08947 */ /* 0x004fea000383ffff */
[----:B------:R-:W-:Y:S05]  /*9c90*/  BRA `(.L_x_190) ;  /* 0xffffffac001c7947 */ /* 0x000fea000383ffff */
.L_x_86:
[----:B------:R-:W-:Y:S07]  /*9ca0*/  MOV R0, UR7 ;  /* 0x0000000700007c02 */ /* 0x000fee0008000f00 */
.L_x_191:
[----:B-1----:R1:W2:Y:S02]  /*9cb0*/  SYNCS.PHASECHK.TRANS64.TRYWAIT P0, [R0+URZ+0xf8], R14 ;  /* 0x0000f80e000075a7 */ /* 0x0022a400080011ff */
[----:B--2---:R-:W-:Y:S05]  /*9cc0*/  @!P0 NANOSLEEP.SYNCS 0x989680 ;  /* 0x009896800000895d */ /* 0x004fea0003900000 */
[----:B------:R-:W2:Y:S02]  /*9cd0*/  @!P0 SYNCS.PHASECHK.TRANS64 P0, [R0+URZ+0xf8], R14 ;  /* 0x0000f80e000085a7 */ /* 0x000ea400080010ff */
[----:B--2---:R-:W-:Y:S05]  /*9ce0*/  @!P0 BRA `(.L_x_191) ;  /* 0xfffffffc00f08947 */ /* 0x004fea000383ffff */
[----:B------:R-:W-:Y:S05]  /*9cf0*/  BRA `(.L_x_192) ;  /* 0xffffffac00a07947 */ /* 0x000fea000383ffff */
.L_x_88:
[----:B------:R-:W-:-:S07]  /*9d00*/  MOV R0, UR7 ;  /* 0x0000000700007c02 */ /* 0x000fce0008000f00 */
.L_x_193:
[----:B-1----:R1:W3:Y:S02]  /*9d10*/  SYNCS.PHASECHK.TRANS64.TRYWAIT P0, [R0+URZ+0xe0], R2 ;  /* 0x0000e002000075a7 */ /* 0x0022e400080011ff */
[----:B---3--:R-:W-:Y:S05]  /*9d20*/  @!P0 NANOSLEEP.SYNCS 0x989680 ;  /* 0x009896800000895d */ /* 0x008fea0003900000 */
[----:B------:R-:W3:Y:S02]  /*9d30*/  @!P0 SYNCS.PHASECHK.TRANS64 P0, [R0+URZ+0xe0], R2 ;  /* 0x0000e002000085a7 */ /* 0x000ee400080010ff */
[----:B---3--:R-:W-:Y:S05]  /*9d40*/  @!P0 BRA `(.L_x_193) ;  /* 0xfffffffc00f08947 */ /* 0x008fea000383ffff */
[----:B------:R-:W-:Y:S05]  /*9d50*/  BRA `(.L_x_194) ;  /* 0xffffffb000107947 */ /* 0x000fea000383ffff */
.L_x_89:
[----:B-1----:R-:W-:-:S07]  /*9d60*/  MOV R0, UR7 ;  /* 0x0000000700007c02 */ /* 0x002fce0008000f00 */
.L_x_195:
[----:B-1----:R1:W3:Y:S02]  /*9d70*/  SYNCS.PHASECHK.TRANS64.TRYWAIT P0, [R0+URZ+0xe8], R2 ;  /* 0x0000e802000075a7 */ /* 0x0022e400080011ff */
[----:B---3--:R-:W-:Y:S05]  /*9d80*/  @!P0 NANOSLEEP.SYNCS 0x989680 ;  /* 0x009896800000895d */ /* 0x008fea0003900000 */
[----:B------:R-:W3:Y:S02]  /*9d90*/  @!P0 SYNCS.PHASECHK.TRANS64 P0, [R0+URZ+0xe8], R2 ;  /* 0x0000e802000085a7 */ /* 0x000ee400080010ff */
[----:B---3--:R-:W-:Y:S05]  /*9da0*/  @!P0 BRA `(.L_x_195) ;  /* 0xfffffffc00f08947 */ /* 0x008fea000383ffff */
[----:B------:R-:W-:Y:S05]  /*9db0*/  BRA `(.L_x_196) ;  /* 0xffffffb000007947 */ /* 0x000fea000383ffff */
.L_x_90:
[----:B-1----:R-:W-:-:S07]  /*9dc0*/  MOV R0, UR7 ;  /* 0x0000000700007c02 */ /* 0x002fce0008000f00 */
.L_x_197:
[----:B-1----:R1:W3:Y:S02]  /*9dd0*/  SYNCS.PHASECHK.TRANS64.TRYWAIT P0, [R0+URZ+0xf0], R2 ;  /* 0x0000f002000075a7 */ /* 0x0022e400080011ff */
[----:B---3--:R-:W-:Y:S05]  /*9de0*/  @!P0 NANOSLEEP.SYNCS 0x989680 ;  /* 0x009896800000895d */ /* 0x008fea0003900000 */
[----:B------:R-:W3:Y:S02]  /*9df0*/  @!P0 SYNCS.PHASECHK.TRANS64 P0, [R0+URZ+0xf0], R2 ;  /* 0x0000f002000085a7 */ /* 0x000ee400080010ff */
[----:B---3--:R-:W-:Y:S05]  /*9e00*/  @!P0 BRA `(.L_x_197) ;  /* 0xfffffffc00f08947 */ /* 0x008fea000383ffff */
[----:B------:R-:W-:Y:S05]  /*9e10*/  BRA `(.L_x_198) ;  /* 0xffffffac00f07947 */ /* 0x000fea000383ffff */
.L_x_92:
[----:B--2---:R2:W4:Y:S02]  /*9e20*/  SYNCS.PHASECHK.TRANS64.TRYWAIT P0, [R0+URZ+0x110], R2 ;  /* 0x00011002000075a7 */ /* 0x00452400080011ff */
[----:B----4-:R-:W-:Y:S05]  /*9e30*/  @!P0 NANOSLEEP.SYNCS 0x989680 ;  /* 0x009896800000895d */ /* 0x010fea0003900000 */
[----:B------:R-:W4:Y:S02]  /*9e40*/  @!P0 SYNCS.PHASECHK.TRANS64 P0, [R0+URZ+0x110], R2 ;  /* 0x00011002000085a7 */ /* 0x000f2400080010ff */
[----:B----4-:R-:W-:Y:S05]  /*9e50*/  @!P0 BRA `(.L_x_92) ;  /* 0xfffffffc00f08947 */ /* 0x010fea000383ffff */
[----:B------:R-:W-:Y:S05]  /*9e60*/  BRA `(.L_x_199) ;  /* 0xffffffb000b87947 */ /* 0x000fea000383ffff */
.L_x_103:
[----:B-1----:R-:W-:Y:S04]  /*9e70*/  MOV R2, UR48 ;  /* 0x0000003000027c02 */ /* 0x002fe80008000f00 */
[----:B------:R1:W3:Y:S03]  /*9e80*/  SYNCS.PHASECHK.TRANS64.TRYWAIT P1, [R2+URZ+0xc0], R3 ;  /* 0x0000c003020075a7 */ /* 0x0002e600080211ff */
[----:B---3--:R-:W-:Y:S05]  /*9e90*/  @!P1 NANOSLEEP.SYNCS 0x989680 ;  /* 0x009896800000995d */ /* 0x008fea0003900000 */
[----:B------:R-:W3:Y:S02]  /*9ea0*/  @!P1 SYNCS.PHASECHK.TRANS64 P1, [R2+URZ+0xc0], R3 ;  /* 0x0000c003020095a7 */ /* 0x000ee400080210ff */
[----:B---3--:R-:W-:Y:S05]  /*9eb0*/  @!P1 BRA `(.L_x_103) ;  /* 0xfffffffc00ec9947 */ /* 0x008fea000383ffff */
[----:B------:R-:W-:Y:S05]  /*9ec0*/  BRA `(.L_x_102) ;  /* 0xffffffbc00c47947 */ /* 0x000fea000383ffff */
.L_x_105:
[----:B-1----:R1:W4:Y:S02]  /*9ed0*/  SYNCS.PHASECHK.TRANS64.TRYWAIT P0, [R64+URZ+0x130], R0 ;  /* 0x00013000400075a7 */ /* 0x00232400080011ff */
[----:B----4-:R-:W-:Y:S05]  /*9ee0*/  @!P0 NANOSLEEP.SYNCS 0x989680 ;  /* 0x009896800000895d */ /* 0x010fea0003900000 */
[----:B------:R-:W4:Y:S02]  /*9ef0*/  @!P0 SYNCS.PHASECHK.TRANS64 P0, [R64+URZ+0x130], R0 ;  /* 0x00013000400085a7 */ /* 0x000f2400080010ff */
[----:B----4-:R-:W-:Y:S05]  /*9f00*/  @!P0 BRA `(.L_x_105) ;  /* 0xfffffffc00f08947 */ /* 0x010fea000383ffff */
[----:B------:R-:W-:Y:S05]  /*9f10*/  BRA `(.L_x_104) ;  /* 0xffffffbc00ec7947 */ /* 0x000fea000383ffff */
.L_x_114:
[----:B--2---:R2:W4:Y:S02]  /*9f20*/  SYNCS.PHASECHK.TRANS64.TRYWAIT P0, [R2+URZ+0xc0], R0 ;  /* 0x0000c000020075a7 */ /* 0x00452400080011ff */
[----:B----4-:R-:W-:Y:S05]  /*9f30*/  @!P0 NANOSLEEP.SYNCS 0x989680 ;  /* 0x009896800000895d */ /* 0x010fea0003900000 */
[----:B------:R-:W4:Y:S02]  /*9f40*/  @!P0 SYNCS.PHASECHK.TRANS64 P0, [R2+URZ+0xc0], R0 ;  /* 0x0000c000020085a7 */ /* 0x000f2400080010ff */
[----:B----4-:R-:W-:Y:S05]  /*9f50*/  @!P0 BRA `(.L_x_114) ;  /* 0xfffffffc00f08947 */ /* 0x010fea000383ffff */
[----:B------:R-:W-:Y:S05]  /*9f60*/  BRA `(.L_x_113) ;  /* 0xffffffc800c87947 */ /* 0x000fea000383ffff */
.L_x_122:
[----:B--2---:R2:W4:Y:S02]  /*9f70*/  SYNCS.PHASECHK.TRANS64.TRYWAIT P0, [R0+URZ+0xc0], R6 ;  /* 0x0000c006000075a7 */ /* 0x00452400080011ff */
[----:B----4-:R-:W-:Y:S05]  /*9f80*/  @!P0 NANOSLEEP.SYNCS 0x989680 ;  /* 0x009896800000895d */ /* 0x010fea0003900000 */
[----:B------:R-:W4:Y:S02]  /*9f90*/  @!P0 SYNCS.PHASECHK.TRANS64 P0, [R0+URZ+0xc0], R6 ;  /* 0x0000c006000085a7 */ /* 0x000f2400080010ff */
[----:B----4-:R-:W-:Y:S05]  /*9fa0*/  @!P0 BRA `(.L_x_122) ;  /* 0xfffffffc00f08947 */ /* 0x010fea000383ffff */
[----:B------:R-:W-:Y:S05]  /*9fb0*/  BRA `(.L_x_121) ;  /* 0xffffffd400c87947 */ /* 0x000fea000383ffff */
.L_x_130:
[----:B--2---:R2:W4:Y:S02]  /*9fc0*/  SYNCS.PHASECHK.TRANS64.TRYWAIT P0, [R0+URZ+0xc0], R5 ;  /* 0x0000c005000075a7 */ /* 0x00452400080011ff */
[----:B----4-:R-:W-:Y:S05]  /*9fd0*/  @!P0 NANOSLEEP.SYNCS 0x989680 ;  /* 0x009896800000895d */ /* 0x010fea0003900000 */
[----:B------:R-:W4:Y:S02]  /*9fe0*/  @!P0 SYNCS.PHASECHK.TRANS64 P0, [R0+URZ+0xc0], R5 ;  /* 0x0000c005000085a7 */ /* 0x000f2400080010ff */
[----:B----4-:R-:W-:Y:S05]  /*9ff0*/  @!P0 BRA `(.L_x_130) ;  /* 0xfffffffc00f08947 */ /* 0x010fea000383ffff */
[----:B------:R-:W-:Y:S05]  /*a000*/  BRA `(.L_x_129) ;  /* 0xffffffe000c87947 */ /* 0x000fea000383ffff */
        .weak           $__internal_0_$__cuda_sm10x_tcgen05_guardrail_trap_col_being_dealloced_not_returned_by_alloc
        .type           $__internal_0_$__cuda_sm10x_tcgen05_guardrail_trap_col_being_dealloced_not_returned_by_alloc,@function
        .size           $__internal_0_$__cuda_sm10x_tcgen05_guardrail_trap_col_being_dealloced_not_returned_by_alloc,($__internal_1_$__cuda_sm10x_tcgen05_guardrail_trap_phase_invalid_during_alloc - $__internal_0_$__cuda_sm10x_tcgen05_guardrail_trap_col_being_dealloced_not_returned_by_alloc)
$__internal_0_$__cuda_sm10x_tcgen05_guardrail_trap_col_being_dealloced_not_returned_by_alloc:
[----:B------:R-:W-:Y:S05]  /*a010*/  BPT.TRAP 0x1 ;  /* 0x000000040000795c */ /* 0x000fea0000300000 */
[----:B------:R-:W-:-:S04]  /*a020*/  HFMA2 R3, -RZ, RZ, 0, 0 ;  /* 0x00000000ff037431 */ /* 0x000fc800000001ff */
[----:B------:R-:W-:Y:S05]  /*a030*/  RET.REL.NODEC R2 `(_ZN7cutlass13device_kernelINS_4gemm6kernel13GemmUniversalIN4cute5tupleIJiiiiEEENS1_10collective13CollectiveMmaINS1_35MainloopSm100TmaUmmaWarpSpecializedILi12ELi2ELi4ENS5_IJNS4_1CILi1EEESB_SB_EEEEENS5_IJNSA_ILi128EEESE_NSA_ILi32EEEEEENS_10bfloat16_tENS5_IJlSB_lEEESH_SI_NS4_8TiledMMAINS4_8MMA_AtomIJNS4_20SM100_MMA_F16BF16_SSISH_SH_fLi128ELi128ELNS4_4UMMA5MajorE0ELSN_0ELNSM_7ScaleInE0ELSO_0EEEEEENS4_6LayoutISC_NS5_IJNSA_ILi0EEESS_SS_EEEEENS5_IJNS4_10UnderscoreESV_SV_EEEEENS4_13SM90_TMA_LOADENS4_14ComposedLayoutINS4_7SwizzleILi2ELi4ELi3EEENS4_18smem_ptr_flag_bitsILi16EEENSR_INS5_IJNSA_ILi8EEESF_EEENS5_IJSF_SB_EEEEEEEvNS4_8identityESY_S18_vS19_EENS_8epilogue10collective18CollectiveEpilogueINS1B_23Sm100TmaWarpSpecializedILi4ELi2ELi32ELb1ELb0EEEJSG_NS5_IJNSR_ISE_SB_EENSR_ISF_SB_EEEEESH_SI_SH_SI_NS1B_6fusion15FusionCallbacksIS1F_NS1J_17LinearCombinationISH_fSH_fLNS_15FloatRoundStyleE2EEESG_S1I_JEEENS4_5SM1004TMEM4LOAD26SM100_TMEM_LOAD_32dp32b32xESY_S18_NS4_39AutoVectorizingCopyWithAssumedAlignmentILi128EEENS4_14SM90_TMA_STOREES18_S1U_S1U_EEEvvEEEEvNT_6ParamsE) ;  /* 0xffffff5c02f07950 */ /* 0x000fea0003c3ffff */
        .weak           $__internal_1_$__cuda_sm10x_tcgen05_guardrail_trap_phase_invalid_during_alloc
        .type           $__internal_1_$__cuda_sm10x_tcgen05_guardrail_trap_phase_invalid_during_alloc,@function
        .size           $__internal_1_$__cuda_sm10x_tcgen05_guardrail_trap_phase_invalid_during_alloc,($__internal_2_$__cuda_sm10x_tcgen05_guardrail_trap_unallocated_columns_being_dealloced - $__internal_1_$__cuda_sm10x_tcgen05_guardrail_trap_phase_invalid_during_alloc)
$__internal_1_$__cuda_sm10x_tcgen05_guardrail_trap_phase_invalid_during_alloc:
[----:B------:R-:W-:Y:S05]  /*a040*/  BPT.TRAP 0x1 ;  /* 0x000000040000795c */ /* 0x000fea0000300000 */
[----:B------:R-:W-:-:S04]  /*a050*/  MOV R3, 0x0 ;  /* 0x0000000000037802 */ /* 0x000fc80000000f00 */
[----:B------:R-:W-:Y:S05]  /*a060*/  RET.REL.NODEC R2 `(_ZN7cutlass13device_kernelINS_4gemm6kernel13GemmUniversalIN4cute5tupleIJiiiiEEENS1_10collective13CollectiveMmaINS1_35MainloopSm100TmaUmmaWarpSpecializedILi12ELi2ELi4ENS5_IJNS4_1CILi1EEESB_SB_EEEEENS5_IJNSA_ILi128EEESE_NSA_ILi32EEEEEENS_10bfloat16_tENS5_IJlSB_lEEESH_SI_NS4_8TiledMMAINS4_8MMA_AtomIJNS4_20SM100_MMA_F16BF16_SSISH_SH_fLi128ELi128ELNS4_4UMMA5MajorE0ELSN_0ELNSM_7ScaleInE0ELSO_0EEEEEENS4_6LayoutISC_NS5_IJNSA_ILi0EEESS_SS_EEEEENS5_IJNS4_10UnderscoreESV_SV_EEEEENS4_13SM90_TMA_LOADENS4_14ComposedLayoutINS4_7SwizzleILi2ELi4ELi3EEENS4_18smem_ptr_flag_bitsILi16EEENSR_INS5_IJNSA_ILi8EEESF_EEENS5_IJSF_SB_EEEEEEEvNS4_8identityESY_S18_vS19_EENS_8epilogue10collective18CollectiveEpilogueINS1B_23Sm100TmaWarpSpecializedILi4ELi2ELi32ELb1ELb0EEEJSG_NS5_IJNSR_ISE_SB_EENSR_ISF_SB_EEEEESH_SI_SH_SI_NS1B_6fusion15FusionCallbacksIS1F_NS1J_17LinearCombinationISH_fSH_fLNS_15FloatRoundStyleE2EEESG_S1I_JEEENS4_5SM1004TMEM4LOAD26SM100_TMEM_LOAD_32dp32b32xESY_S18_NS4_39AutoVectorizingCopyWithAssumedAlignmentILi128EEENS4_14SM90_TMA_STOREES18_S1U_S1U_EEEvvEEEEvNT_6ParamsE) ;  /* 0xffffff5c02e47950 */ /* 0x000fea0003c3ffff */
        .weak           $__internal_2_$__cuda_sm10x_tcgen05_guardrail_trap_unallocated_columns_being_dealloced
        .type           $__internal_2_$__cuda_sm10x_tcgen05_guardrail_trap_unallocated_columns_being_dealloced,@function
        .size           $__internal_2_$__cuda_sm10x_tcgen05_guardrail_trap_unallocated_columns_being_dealloced,(.L_x_201 - $__internal_2_$__cuda_sm10x_tcgen05_guardrail_trap_unallocated_columns_being_dealloced)
$__internal_2_$__cuda_sm10x_tcgen05_guardrail_trap_unallocated_columns_being_dealloced:
[----:B------:R-:W-:Y:S05]  /*a070*/  BPT.TRAP 0x1 ;  /* 0x000000040000795c */ /* 0x000fea0000300000 */
[----:B------:R-:W-:-:S04]  /*a080*/  HFMA2 R3, -RZ, RZ, 0, 0 ;  /* 0x00000000ff037431 */ /* 0x000fc800000001ff */
[----:B------:R-:W-:Y:S05]  /*a090*/  RET.REL.NODEC R2 `(_ZN7cutlass13device_kernelINS_4gemm6kernel13GemmUniversalIN4cute5tupleIJiiiiEEENS1_10collective13CollectiveMmaINS1_35MainloopSm100TmaUmmaWarpSpecializedILi12ELi2ELi4ENS5_IJNS4_1CILi1EEESB_SB_EEEEENS5_IJNSA_ILi128EEESE_NSA_ILi32EEEEEENS_10bfloat16_tENS5_IJlSB_lEEESH_SI_NS4_8TiledMMAINS4_8MMA_AtomIJNS4_20SM100_MMA_F16BF16_SSISH_SH_fLi128ELi128ELNS4_4UMMA5MajorE0ELSN_0ELNSM_7ScaleInE0ELSO_0EEEEEENS4_6LayoutISC_NS5_IJNSA_ILi0EEESS_SS_EEEEENS5_IJNS4_10UnderscoreESV_SV_EEEEENS4_13SM90_TMA_LOADENS4_14ComposedLayoutINS4_7SwizzleILi2ELi4ELi3EEENS4_18smem_ptr_flag_bitsILi16EEENSR_INS5_IJNSA_ILi8EEESF_EEENS5_IJSF_SB_EEEEEEEvNS4_8identityESY_S18_vS19_EENS_8epilogue10collective18CollectiveEpilogueINS1B_23Sm100TmaWarpSpecializedILi4ELi2ELi32ELb1ELb0EEEJSG_NS5_IJNSR_ISE_SB_EENSR_ISF_SB_EEEEESH_SI_SH_SI_NS1B_6fusion15FusionCallbacksIS1F_NS1J_17LinearCombinationISH_fSH_fLNS_15FloatRoundStyleE2EEESG_S1I_JEEENS4_5SM1004TMEM4LOAD26SM100_TMEM_LOAD_32dp32b32xESY_S18_NS4_39AutoVectorizingCopyWithAssumedAlignmentILi128EEENS4_14SM90_TMA_STOREES18_S1U_S1U_EEEvvEEEEvNT_6ParamsE) ;  /* 0xffffff5c02d87950 */ /* 0x000fea0003c3ffff */
.L_x_200:
[----:B------:R-:W-:-:S00]  /*a0a0*/  BRA `(.L_x_200) ;  /* 0xfffffffc00fc7947 */ /* 0x000fc0000383ffff */
[----:B------:R-:W-:-:S00]  /*a0b0*/  NOP ;  /* 0x0000000000007918 */ /* 0x000fc00000000000 */
        /* <DEDUP_REMOVED lines=12> */
.L_x_201:


//--------------------- .nv.global.init           --------------------------
	.section	.nv.global.init,"aw",@progbits
.nv.global.init:
	.type		$str$27,@object
	.size		$str$27,($str$28 - $str$27)
$str$27:
        /*0000*/ 	.byte	0x28, 0x61, 0x64, 0x64, 0x72, 0x65, 0x73, 0x73, 0x20, 0x26, 0x20, 0x6d, 0x61, 0x73, 0x6b, 0x29
        /*0010*/ 	.byte	0x20, 0x3d, 0x3d, 0x20, 0x30, 0x00
	.type		$str$28,@object
	.size		$str$28,($str$26 - $str$28)
$str$28:
        /*0016*/ 	.byte	0x2f, 0x74, 0x6d, 0x70, 0x2f, 0x63, 0x75, 0x74, 0x6c, 0x61, 0x73, 0x73, 0x5f, 0x73, 0x77, 0x65
        /*0026*/ 	.byte	0x65, 0x70, 0x5f, 0x73, 0x72, 0x63, 0x2f, 0x69, 0x6e, 0x63, 0x6c, 0x75, 0x64, 0x65, 0x2f, 0x63
        /*0036*/ 	.byte	0x75, 0x74, 0x65, 0x2f, 0x70, 0x6f, 0x69, 0x6e, 0x74, 0x65, 0x72, 0x5f, 0x66, 0x6c, 0x61, 0x67
        /*0046*/ 	.byte	0x67, 0x65, 0x64, 0x2e, 0x68, 0x70, 0x70, 0x00
	.type		$str$26,@object
	.size		$str$26,($str$25 - $str$26)
$str$26:
        /*004e*/ 	.byte	0x2f, 0x74, 0x6d, 0x70, 0x2f, 0x63, 0x75, 0x74, 0x6c, 0x61, 0x73, 0x73, 0x5f, 0x73, 0x77, 0x65
        /*005e*/ 	.byte	0x65, 0x70, 0x5f, 0x73, 0x72, 0x63, 0x2f, 0x69, 0x6e, 0x63, 0x6c, 0x75, 0x64, 0x65, 0x2f, 0x63
        /*006e*/ 	.byte	0x75, 0x74, 0x65, 0x2f, 0x61, 0x74, 0x6f, 0x6d, 0x2f, 0x63, 0x6f, 0x70, 0x79, 0x5f, 0x74, 0x72
        /*007e*/ 	.byte	0x61, 0x69, 0x74, 0x73, 0x5f, 0x73, 0x6d, 0x31, 0x30, 0x30, 0x2e, 0x68, 0x70, 0x70, 0x00
	.type		$str$25,@object
	.size		$str$25,(__unnamed_1 - $str$25)
$str$25:
        /*008d*/ 	.byte	0x28, 0x28, 0x75, 0x69, 0x6e, 0x74, 0x33, 0x32, 0x5f, 0x74, 0x28, 0x74, 0x68, 0x72, 0x65, 0x61
        /*009d*/ 	.byte	0x64, 0x49, 0x64, 0x78, 0x2e, 0x78, 0x29, 0x20, 0x2f, 0x20, 0x33, 0x32, 0x29, 0x20, 0x25, 0x20
        /*00ad*/ 	.byte	0x34, 0x29, 0x20, 0x3d, 0x3d, 0x20, 0x28, 0x28, 0x28, 0x74, 0x6d, 0x65, 0x6d, 0x5f, 0x61, 0x64
        /*00bd*/ 	.byte	0x64, 0x72, 0x20, 0x3e, 0x3e, 0x20, 0x31, 0x36, 0x29, 0x20, 0x2f, 0x20, 0x33, 0x32, 0x29, 0x20
        /*00cd*/ 	.byte	0x25, 0x20, 0x34, 0x29, 0x00
	.type		__unnamed_1,@object
	.size		__unnamed_1,(__unnamed_2 - __unnamed_1)
__unnamed_1:
        /*00d2*/ 	.byte	0x61, 0x75, 0x74, 0x6f, 0x20, 0x63, 0x75, 0x74, 0x65, 0x3a, 0x3a, 0x61, 0x73, 0x5f, 0x70, 0x6f
        /* <DEDUP_REMOVED lines=24> */
        /*0262*/ 	.byte	0x34, 0x30, 0x39, 0x36, 0x3e, 0x3e, 0x3e, 0x3e, 0x5d, 0x00
	.type		__unnamed_2,@object
	.size		__unnamed_2,(.L_2 - __unnamed_2)
__unnamed_2:
        /* <DEDUP_REMOVED lines=42> */
        /*050c*/ 	.byte	0x3e, 0x3e, 0x5d, 0x00
.L_2:


//--------------------- .nv.shared._ZN7cutlass13device_kernelINS_4gemm6kernel13GemmUniversalIN4cute5tupleIJiiiiEEENS1_10collective13CollectiveMmaINS1_35MainloopSm100TmaUmmaWarpSpecializedILi12ELi2ELi4ENS5_IJNS4_1CILi1EEESB_SB_EEEEENS5_IJNSA_ILi128EEESE_NSA_ILi32EEEEEENS_10bfloat16_tENS5_IJlSB_lEEESH_SI_NS4_8TiledMMAINS4_8MMA_AtomIJNS4_20SM100_MMA_F16BF16_SSISH_SH_fLi128ELi128ELNS4_4UMMA5MajorE0ELSN_0ELNSM_7ScaleInE0ELSO_0EEEEEENS4_6LayoutISC_NS5_IJNSA_ILi0EEESS_SS_EEEEENS5_IJNS4_10UnderscoreESV_SV_EEEEENS4_13SM90_TMA_LOADENS4_14ComposedLayoutINS4_7SwizzleILi2ELi4ELi3EEENS4_18smem_ptr_flag_bitsILi16EEENSR_INS5_IJNSA_ILi8EEESF_EEENS5_IJSF_SB_EEEEEEEvNS4_8identityESY_S18_vS19_EENS_8epilogue10collective18CollectiveEpilogueINS1B_23Sm100TmaWarpSpecializedILi4ELi2ELi32ELb1ELb0EEEJSG_NS5_IJNSR_ISE_SB_EENSR_ISF_SB_EEEEESH_SI_SH_SI_NS1B_6fusion15FusionCallbacksIS1F_NS1J_17LinearCombinationISH_fSH_fLNS_15FloatRoundStyleE2EEESG_S1I_JEEENS4_5SM1004TMEM4LOAD26SM100_TMEM_LOAD_32dp32b32xESY_S18_NS4_39AutoVectorizingCopyWithAssumedAlignmentILi128EEENS4_14SM90_TMA_STOREES18_S1U_S1U_EEEvvEEEEvNT_6ParamsE --------------------------
	.section	.nv.shared._ZN7cutlass13device_kernelINS_4gemm6kernel13GemmUniversalIN4cute5tupleIJiiiiEEENS1_10collective13CollectiveMmaINS1_35MainloopSm100TmaUmmaWarpSpecializedILi12ELi2ELi4ENS5_IJNS4_1CILi1EEESB_SB_EEEEENS5_IJNSA_ILi128EEESE_NSA_ILi32EEEEEENS_10bfloat16_tENS5_IJlSB_lEEESH_SI_NS4_8TiledMMAINS4_8MMA_AtomIJNS4_20SM100_MMA_F16BF16_SSISH_SH_fLi128ELi128ELNS4_4UMMA5MajorE0ELSN_0ELNSM_7ScaleInE0ELSO_0EEEEEENS4_6LayoutISC_NS5_IJNSA_ILi0EEESS_SS_EEEEENS5_IJNS4_10UnderscoreESV_SV_EEEEENS4_13SM90_TMA_LOADENS4_14ComposedLayoutINS4_7SwizzleILi2ELi4ELi3EEENS4_18smem_ptr_flag_bitsILi16EEENSR_INS5_IJNSA_ILi8EEESF_EEENS5_IJSF_SB_EEEEEEEvNS4_8identityESY_S18_vS19_EENS_8epilogue10collective18CollectiveEpilogueINS1B_23Sm100TmaWarpSpecializedILi4ELi2ELi32ELb1ELb0EEEJSG_NS5_IJNSR_ISE_SB_EENSR_ISF_SB_EEEEESH_SI_SH_SI_NS1B_6fusion15FusionCallbacksIS1F_NS1J_17LinearCombinationISH_fSH_fLNS_15FloatRoundStyleE2EEESG_S1I_JEEENS4_5SM1004TMEM4LOAD26SM100_TMEM_LOAD_32dp32b32xESY_S18_NS4_39AutoVectorizingCopyWithAssumedAlignmentILi128EEENS4_14SM90_TMA_STOREES18_S1U_S1U_EEEvvEEEEvNT_6ParamsE,"aw",@nobits
	.sectionflags	@""
	.align	16
	.zero		1024


//--------------------- .nv.shared.reserved.0     --------------------------
	.section	.nv.shared.reserved.0,"aw",@nobits
	.weak		__nv_reservedSMEM_offset_0_alias
	.size		__nv_reservedSMEM_offset_0_alias, 0, 64
	.other		__nv_reservedSMEM_offset_0_alias,@"STO_CUDA_RESERVED_SHARED STV_DEFAULT"
__nv_reservedSMEM_offset_0_alias:
	.zero		0
.nv.shared.reserved.0:
	.zero		64
	.weak		__nv_reservedSMEM_tcgen05_partition
	.type		__nv_reservedSMEM_tcgen05_partition,@object
	.size		__nv_reservedSMEM_tcgen05_partition,(.L_0 - __nv_reservedSMEM_tcgen05_partition)
__nv_reservedSMEM_tcgen05_partition:
	.zero		32
.L_0:


//--------------------- .nv.global                --------------------------
	.section	.nv.global,"aw",@nobits
.nv.global:
	.type		_ZN39_INTERNAL_cb6b2b68_4_k_cu_fd1150fc_70204cute1_E,@object
	.size		_ZN39_INTERNAL_cb6b2b68_4_k_cu_fd1150fc_70204cute1_E,(_ZN39_INTERNAL_cb6b2b68_4_k_cu_fd1150fc_70204cuda3std3__45__cpo6cbeginE - _ZN39_INTERNAL_cb6b2b68_4_k_cu_fd1150fc_70204cute1_E)
_ZN39_INTERNAL_cb6b2b68_4_k_cu_fd1150fc_70204cute1_E:
	.zero		1
	.type		_ZN39_INTERNAL_cb6b2b68_4_k_cu_fd1150fc_70204cuda3std3__45__cpo6cbeginE,@object
	.size		_ZN39_INTERNAL_cb6b2b68_4_k_cu_fd1150fc_70204cuda3std3__45__cpo6cbeginE,(_ZN39_INTERNAL_cb6b2b68_4_k_cu_fd1150fc_70204cuda3std3__48in_placeE - _ZN39_INTERNAL_cb6b2b68_4_k_cu_fd1150fc_70204cuda3std3__45__cpo6cbeginE)
_ZN39_INTERNAL_cb6b2b68_4_k_cu_fd1150fc_70204cuda3std3__45__cpo6cbeginE:
	.zero		1
	.type		_ZN39_INTERNAL_cb6b2b68_4_k_cu_fd1150fc_70204cuda3std3__48in_placeE,@object
	.size		_ZN39_INTERNAL_cb6b2b68_4_k_cu_fd1150fc_70204cuda3std3__48in_placeE,(_ZN39_INTERNAL_cb6b2b68_4_k_cu_fd1150fc_70204cuda3std6ranges3__45__cpo9iter_moveE - _ZN39_INTERNAL_cb6b2b68_4_k_cu_fd1150fc_70204cuda3std3__48in_placeE)
_ZN39_INTERNAL_cb6b2b68_4_k_cu_fd1150fc_70204cuda3std3__48in_placeE:
	.zero		1
	.type		_ZN39_INTERNAL_cb6b2b68_4_k_cu_fd1150fc_70204cuda3std6ranges3__45__cpo9iter_moveE,@object
	.size		_ZN39_INTERNAL_cb6b2b68_4_k_cu_fd1150fc_70204cuda3std6ranges3__45__cpo9iter_moveE,(_ZN39_INTERNAL_cb6b2b68_4_k_cu_fd1150fc_70204cuda3std3__45__cpo5beginE - _ZN39_INTERNAL_cb6b2b68_4_k_cu_fd1150fc_70204cuda3std6ranges3__45__cpo9iter_moveE)
_ZN39_INTERNAL_cb6b2b68_4_k_cu_fd1150fc_70204cuda3std6ranges3__45__cpo9iter_moveE:
	.zero		1
	.type		_ZN39_INTERNAL_cb6b2b68_4_k_cu_fd1150fc_70204cuda3std3__45__cpo5beginE,@object
	.size		_ZN39_INTERNAL_cb6b2b68_4_k_cu_fd1150fc_70204cuda3std3__45__cpo5beginE,(_ZN39_INTERNAL_cb6b2b68_4_k_cu_fd1150fc_70204cuda3std3__441_GLOBAL__N__cb6b2b68_4_k_cu_fd1150fc_70206ignoreE - _ZN39_INTERNAL_cb6b2b68_4_k_cu_fd1150fc_70204cuda3std3__45__cpo5beginE)
_ZN39_INTERNAL_cb6b2b68_4_k_cu_fd1150fc_70204cuda3std3__45__cpo5beginE:
	.zero		1
	.type		_ZN39_INTERNAL_cb6b2b68_4_k_cu_fd1150fc_70204cuda3std3__441_GLOBAL__N__cb6b2b68_4_k_cu_fd1150fc_70206ignoreE,@object
	.size		_ZN39_INTERNAL_cb6b2b68_4_k_cu_fd1150fc_70204cuda3std3__441_GLOBAL__N__cb6b2b68_4_k_cu_fd1150fc_70206ignoreE,(_ZN39_INTERNAL_cb6b2b68_4_k_cu_fd1150fc_70204cute7productE - _ZN39_INTERNAL_cb6b2b68_4_k_cu_fd1150fc_70204cuda3std3__441_GLOBAL__N__cb6b2b68_4_k_cu_fd1150fc_70206ignoreE)
_ZN39_INTERNAL_cb6b2b68_4_k_cu_fd1150fc_70204cuda3std3__441_GLOBAL__N__cb6b2b68_4_k_cu_fd1150fc_70206ignoreE:
	.zero		1
	.type		_ZN39_INTERNAL_cb6b2b68_4_k_cu_fd1150fc_70204cute7productE,@object
	.size		_ZN39_INTERNAL_cb6b2b68_4_k_cu_fd1150fc_70204cute7productE,(_ZN39_INTERNAL_cb6b2b68_4_k_cu_fd1150fc_70204cuda3std3__45__cpo3endE - _ZN39_INTERNAL_cb6b2b68_4_k_cu_fd1150fc_70204cute7productE)
_ZN39_INTERNAL_cb6b2b68_4_k_cu_fd1150fc_70204cute7productE:
	.zero		1
	.type		_ZN39_INTERNAL_cb6b2b68_4_k_cu_fd1150fc_70204cuda3std3__45__cpo3endE,@object
	.size		_ZN39_INTERNAL_cb6b2b68_4_k_cu_fd1150fc_70204cuda3std3__45__cpo3endE,(_ZN39_INTERNAL_cb6b2b68_4_k_cu_fd1150fc_70204cuda3std3__419piecewise_constructE - _ZN39_INTERNAL_cb6b2b68_4_k_cu_fd1150fc_70204cuda3std3__45__cpo3endE)
_ZN39_INTERNAL_cb6b2b68_4_k_cu_fd1150fc_70204cuda3std3__45__cpo3endE:
	.zero		1
	.type		_ZN39_INTERNAL_cb6b2b68_4_k_cu_fd1150fc_70204cuda3std3__419piecewise_constructE,@object
	.size		_ZN39_INTERNAL_cb6b2b68_4_k_cu_fd1150fc_70204cuda3std3__419piecewise_constructE,(_ZN39_INTERNAL_cb6b2b68_4_k_cu_fd1150fc_70204cuda3std3__45__cpo4cendE - _ZN39_INTERNAL_cb6b2b68_4_k_cu_fd1150fc_70204cuda3std3__419piecewise_constructE)
_ZN39_INTERNAL_cb6b2b68_4_k_cu_fd1150fc_70204cuda3std3__419piecewise_constructE:
	.zero		1
	.type		_ZN39_INTERNAL_cb6b2b68_4_k_cu_fd1150fc_70204cuda3std3__45__cpo4cendE,@object
	.size		_ZN39_INTERNAL_cb6b2b68_4_k_cu_fd1150fc_70204cuda3std3__45__cpo4cendE,(_ZN39_INTERNAL_cb6b2b68_4_k_cu_fd1150fc_70204cuda3std6ranges3__45__cpo4swapE - _ZN39_INTERNAL_cb6b2b68_4_k_cu_fd1150fc_70204cuda3std3__45__cpo4cendE)
_ZN39_INTERNAL_cb6b2b68_4_k_cu_fd1150fc_70204cuda3std3__45__cpo4cendE:
	.zero		1
	.type		_ZN39_INTERNAL_cb6b2b68_4_k_cu_fd1150fc_70204cuda3std6ranges3__45__cpo4swapE,@object
	.size		_ZN39_INTERNAL_cb6b2b68_4_k_cu_fd1150fc_70204cuda3std6ranges3__45__cpo4swapE,(.L_10 - _ZN39_INTERNAL_cb6b2b68_4_k_cu_fd1150fc_70204cuda3std6ranges3__45__cpo4swapE)
_ZN39_INTERNAL_cb6b2b68_4_k_cu_fd1150fc_70204cuda3std6ranges3__45__cpo4swapE:
	.zero		1
.L_10:


//--------------------- .nv.constant0._ZN7cutlass13device_kernelINS_4gemm6kernel13GemmUniversalIN4cute5tupleIJiiiiEEENS1_10collective13CollectiveMmaINS1_35MainloopSm100TmaUmmaWarpSpecializedILi12ELi2ELi4ENS5_IJNS4_1CILi1EEESB_SB_EEEEENS5_IJNSA_ILi128EEESE_NSA_ILi32EEEEEENS_10bfloat16_tENS5_IJlSB_lEEESH_SI_NS4_8TiledMMAINS4_8MMA_AtomIJNS4_20SM100_MMA_F16BF16_SSISH_SH_fLi128ELi128ELNS4_4UMMA5MajorE0ELSN_0ELNSM_7ScaleInE0ELSO_0EEEEEENS4_6LayoutISC_NS5_IJNSA_ILi0EEESS_SS_EEEEENS5_IJNS4_10UnderscoreESV_SV_EEEEENS4_13SM90_TMA_LOADENS4_14ComposedLayoutINS4_7SwizzleILi2ELi4ELi3EEENS4_18smem_ptr_flag_bitsILi16EEENSR_INS5_IJNSA_ILi8EEESF_EEENS5_IJSF_SB_EEEEEEEvNS4_8identityESY_S18_vS19_EENS_8epilogue10collective18CollectiveEpilogueINS1B_23Sm100TmaWarpSpecializedILi4ELi2ELi32ELb1ELb0EEEJSG_NS5_IJNSR_ISE_SB_EENSR_ISF_SB_EEEEESH_SI_SH_SI_NS1B_6fusion15FusionCallbacksIS1F_NS1J_17LinearCombinationISH_fSH_fLNS_15FloatRoundStyleE2EEESG_S1I_JEEENS4_5SM1004TMEM4LOAD26SM100_TMEM_LOAD_32dp32b32xESY_S18_NS4_39AutoVectorizingCopyWithAssumedAlignmentILi128EEENS4_14SM90_TMA_STOREES18_S1U_S1U_EEEvvEEEEvNT_6ParamsE --------------------------
	.section	.nv.constant0._ZN7cutlass13device_kernelINS_4gemm6kernel13GemmUniversalIN4cute5tupleIJiiiiEEENS1_10collective13CollectiveMmaINS1_35MainloopSm100TmaUmmaWarpSpecializedILi12ELi2ELi4ENS5_IJNS4_1CILi1EEESB_SB_EEEEENS5_IJNSA_ILi128EEESE_NSA_ILi32EEEEEENS_10bfloat16_tENS5_IJlSB_lEEESH_SI_NS4_8TiledMMAINS4_8MMA_AtomIJNS4_20SM100_MMA_F16BF16_SSISH_SH_fLi128ELi128ELNS4_4UMMA5MajorE0ELSN_0ELNSM_7ScaleInE0ELSO_0EEEEEENS4_6LayoutISC_NS5_IJNSA_ILi0EEESS_SS_EEEEENS5_IJNS4_10UnderscoreESV_SV_EEEEENS4_13SM90_TMA_LOADENS4_14ComposedLayoutINS4_7SwizzleILi2ELi4ELi3EEENS4_18smem_ptr_flag_bitsILi16EEENSR_INS5_IJNSA_ILi8EEESF_EEENS5_IJSF_SB_EEEEEEEvNS4_8identityESY_S18_vS19_EENS_8epilogue10collective18CollectiveEpilogueINS1B_23Sm100TmaWarpSpecializedILi4ELi2ELi32ELb1ELb0EEEJSG_NS5_IJNSR_ISE_SB_EENSR_ISF_SB_EEEEESH_SI_SH_SI_NS1B_6fusion15FusionCallbacksIS1F_NS1J_17LinearCombinationISH_fSH_fLNS_15FloatRoundStyleE2EEESG_S1I_JEEENS4_5SM1004TMEM4LOAD26SM100_TMEM_LOAD_32dp32b32xESY_S18_NS4_39AutoVectorizingCopyWithAssumedAlignmentILi128EEENS4_14SM90_TMA_STOREES18_S1U_S1U_EEEvvEEEEvNT_6ParamsE,"a",@progbits
	.sectionflags	@""
	.align	4
.nv.constant0._ZN7cutlass13device_kernelINS_4gemm6kernel13GemmUniversalIN4cute5tupleIJiiiiEEENS1_10collective13CollectiveMmaINS1_35MainloopSm100TmaUmmaWarpSpecializedILi12ELi2ELi4ENS5_IJNS4_1CILi1EEESB_SB_EEEEENS5_IJNSA_ILi128EEESE_NSA_ILi32EEEEEENS_10bfloat16_tENS5_IJlSB_lEEESH_SI_NS4_8TiledMMAINS4_8MMA_AtomIJNS4_20SM100_MMA_F16BF16_SSISH_SH_fLi128ELi128ELNS4_4UMMA5MajorE0ELSN_0ELNSM_7ScaleInE0ELSO_0EEEEEENS4_6LayoutISC_NS5_IJNSA_ILi0EEESS_SS_EEEEENS5_IJNS4_10UnderscoreESV_SV_EEEEENS4_13SM90_TMA_LOADENS4_14ComposedLayoutINS4_7SwizzleILi2ELi4ELi3EEENS4_18smem_ptr_flag_bitsILi16EEENSR_INS5_IJNSA_ILi8EEESF_EEENS5_IJSF_SB_EEEEEEEvNS4_8identityESY_S18_vS19_EENS_8epilogue10collective18CollectiveEpilogueINS1B_23Sm100TmaWarpSpecializedILi4ELi2ELi32ELb1ELb0EEEJSG_NS5_IJNSR_ISE_SB_EENSR_ISF_SB_EEEEESH_SI_SH_SI_NS1B_6fusion15FusionCallbacksIS1F_NS1J_17LinearCombinationISH_fSH_fLNS_15FloatRoundStyleE2EEESG_S1I_JEEENS4_5SM1004TMEM4LOAD26SM100_TMEM_LOAD_32dp32b32xESY_S18_NS4_39AutoVectorizingCopyWithAssumedAlignmentILi128EEENS4_14SM90_TMA_STOREES18_S1U_S1U_EEEvvEEEEvNT_6ParamsE:
	.zero		2944


//--------------------- SYMBOLS --------------------------

	.type		.nv.reservedSmem.offset0,@object
	.size		.nv.reservedSmem.offset0,0x4
	.type		.nv.reservedSmem.cap,@object
	.size		.nv.reservedSmem.cap,0x4
	.type		__assertfail,@function
